	.target	sm_90a

	.elftype	@"ET_EXEC"


//--------------------- .note.nv.tkinfo           --------------------------
	.section	.note.nv.tkinfo,"",@"SHT_NOTE"
	.sectionflags	@"SHF_NOTE_NV_TKINFO"
	.tkinfo
        /*0018*/ 	.word	0x00000002
        /*0030*/ 	.string	""
        /*0030*/ 	.string	"ptxas"
        /*0030*/ 	.string	"Cuda compilation tools, release 13.0, V13.0.88"
        /*0030*/ 	.string	"Build cuda_13.0.r13.0/compiler.36424714_0"
        /*0030*/ 	.string	"-arch sm_90a -m 64 "



//--------------------- .note.nv.cuinfo           --------------------------
	.section	.note.nv.cuinfo,"",@"SHT_NOTE"
	.sectionflags	@"SHF_NOTE_NV_CUINFO"
        /*0018*/ 	.short	0x0002
        /*001a*/ 	.short	0x005a
        /*001c*/ 	.short	0x0082
	.zero		2


//--------------------- .nv.info                  --------------------------
	.section	.nv.info,"",@"SHT_CUDA_INFO"
	.align	4


	//----- nvinfo : EIATTR_REGCOUNT
	.align		4
        /*0000*/ 	.byte	0x04, 0x2f
        /*0002*/ 	.short	(.L_16 - .L_15)
	.align		4
.L_15:
        /*0004*/ 	.word	index@(_ZN7cutlass13device_kernelINS_4fmha6kernel28FmhaKernelTmaWarpSpecializedINS1_10collective33FmhaBwdMainloopTmaWarpSpecializedINS_6half_tEfN4cute5tupleIJNS7_1CILi128EEESA_SA_EEENS4_16FusionBwdAdapterINS4_13DefaultFusionEEEJEEENS4_17FmhaBwdEpilogueKVIS6_fNS8_IJNS9_ILi64EEESA_SA_EEEEENS2_23TileSchedulerBwdAdapterINS2_23IndividualTileSchedulerEEEJEEEEEvNT_6ParamsE)
        /*0008*/ 	.word	0x000000a8


	//----- nvinfo : EIATTR_FRAME_SIZE
	.align		4
.L_16:
        /*000c*/ 	.byte	0x04, 0x11
        /*000e*/ 	.short	(.L_18 - .L_17)
	.align		4
.L_17:
        /*0010*/ 	.word	index@(_ZN7cutlass13device_kernelINS_4fmha6kernel28FmhaKernelTmaWarpSpecializedINS1_10collective33FmhaBwdMainloopTmaWarpSpecializedINS_6half_tEfN4cute5tupleIJNS7_1CILi128EEESA_SA_EEENS4_16FusionBwdAdapterINS4_13DefaultFusionEEEJEEENS4_17FmhaBwdEpilogueKVIS6_fNS8_IJNS9_ILi64EEESA_SA_EEEEENS2_23TileSchedulerBwdAdapterINS2_23IndividualTileSchedulerEEEJEEEEEvNT_6ParamsE)
        /*0014*/ 	.word	0x00000300


	//----- nvinfo : EIATTR_MIN_STACK_SIZE
	.align		4
.L_18:
        /*0018*/ 	.byte	0x04, 0x12
        /*001a*/ 	.short	(.L_20 - .L_19)
	.align		4
.L_19:
        /*001c*/ 	.word	index@(_ZN7cutlass13device_kernelINS_4fmha6kernel28FmhaKernelTmaWarpSpecializedINS1_10collective33FmhaBwdMainloopTmaWarpSpecializedINS_6half_tEfN4cute5tupleIJNS7_1CILi128EEESA_SA_EEENS4_16FusionBwdAdapterINS4_13DefaultFusionEEEJEEENS4_17FmhaBwdEpilogueKVIS6_fNS8_IJNS9_ILi64EEESA_SA_EEEEENS2_23TileSchedulerBwdAdapterINS2_23IndividualTileSchedulerEEEJEEEEEvNT_6ParamsE)
        /*0020*/ 	.word	0x00000300
.L_20:


//--------------------- .nv.compat                --------------------------
	.section	.nv.compat,"",@"SHT_CUDA_COMPAT_INFO"
	.align	4
        /*0000*/ 	.byte	0x02, 0x09, 0x01, 0x00, 0x02, 0x02, 0x04, 0x00, 0x02, 0x05, 0x05, 0x00, 0x03, 0x07, 0x01, 0x01
        /*0010*/ 	.byte	0x02, 0x03, 0x01, 0x00, 0x02, 0x06, 0x01, 0x00, 0x04, 0x0b, 0x08, 0x00, 0x00, 0x00, 0x00, 0x00
        /*0020*/ 	.byte	0x00, 0x00, 0x00, 0x00


//--------------------- .nv.info._ZN7cutlass13device_kernelINS_4fmha6kernel28FmhaKernelTmaWarpSpecializedINS1_10collective33FmhaBwdMainloopTmaWarpSpecializedINS_6half_tEfN4cute5tupleIJNS7_1CILi128EEESA_SA_EEENS4_16FusionBwdAdapterINS4_13DefaultFusionEEEJEEENS4_17FmhaBwdEpilogueKVIS6_fNS8_IJNS9_ILi64EEESA_SA_EEEEENS2_23TileSchedulerBwdAdapterINS2_23IndividualTileSchedulerEEEJEEEEEvNT_6ParamsE --------------------------
	.section	.nv.info._ZN7cutlass13device_kernelINS_4fmha6kernel28FmhaKernelTmaWarpSpecializedINS1_10collective33FmhaBwdMainloopTmaWarpSpecializedINS_6half_tEfN4cute5tupleIJNS7_1CILi128EEESA_SA_EEENS4_16FusionBwdAdapterINS4_13DefaultFusionEEEJEEENS4_17FmhaBwdEpilogueKVIS6_fNS8_IJNS9_ILi64EEESA_SA_EEEEENS2_23TileSchedulerBwdAdapterINS2_23IndividualTileSchedulerEEEJEEEEEvNT_6ParamsE,"",@"SHT_CUDA_INFO"
	.sectionflags	@""
	.align	4


	//----- nvinfo : EIATTR_CUDA_API_VERSION
	.align		4
        /*0000*/ 	.byte	0x04, 0x37
        /*0002*/ 	.short	(.L_22 - .L_21)
.L_21:
        /*0004*/ 	.word	0x00000082


	//----- nvinfo : EIATTR_KPARAM_INFO
	.align		4
.L_22:
        /*0008*/ 	.byte	0x04, 0x17
        /*000a*/ 	.short	(.L_24 - .L_23)
.L_23:
        /*000c*/ 	.word	0x00000000
        /*0010*/ 	.short	0x0000
        /*0012*/ 	.short	0x0070
        /*0014*/ 	.byte	0x00, 0xf0, 0x01, 0x3a


	//----- nvinfo : EIATTR_SPARSE_MMA_MASK
	.align		4
.L_24:
        /*0018*/ 	.byte	0x03, 0x50
        /*001a*/ 	.short	0x0000


	//----- nvinfo : EIATTR_MAXREG_COUNT
	.align		4
        /*001c*/ 	.byte	0x03, 0x1b
        /*001e*/ 	.short	0x00a8


	//----- nvinfo : EIATTR_NUM_BARRIERS
	.align		4
        /*0020*/ 	.byte	0x02, 0x4c
        /*0022*/ 	.byte	0x02
	.zero		1


	//----- nvinfo : EIATTR_EXTERNS
	.align		4
        /*0024*/ 	.byte	0x04, 0x0f
        /*0026*/ 	.short	(.L_26 - .L_25)


	//   ....[0]....
	.align		4
.L_25:
        /*0028*/ 	.word	index@(__assertfail)


	//----- nvinfo : EIATTR_ANNOTATIONS
	.align		4
.L_26:
        /*002c*/ 	.byte	0x04, 0x55
        /*002e*/ 	.short	(.L_28 - .L_27)


	//   ....[0]....
.L_27:
        /*0030*/ 	.word	0x00000001
        /*0034*/ 	.byte	0x10, 0x0f, 0x00, 0x00, 0x01, 0x00, 0x00, 0x00, 0x50, 0x0f, 0x00, 0x00, 0x01, 0x00, 0x00, 0x00
        /* <DEDUP_REMOVED lines=117> */
        /*0794*/ 	.byte	0x80, 0xc7, 0x00, 0x00


	//----- nvinfo : EIATTR_MERCURY_ISA_VERSION
	.align		4
.L_28:
        /*0798*/ 	.byte	0x03, 0x5f
        /*079a*/ 	.short	0x0101


	//----- nvinfo : EIATTR_INT_WARP_WIDE_INSTR_OFFSETS
	.align		4
        /*079c*/ 	.byte	0x04, 0x31
        /*079e*/ 	.short	(.L_30 - .L_29)


	//   ....[0]....
.L_29:
        /*07a0*/ 	.word	0x000007e0


	//   ....[1]....
        /*07a4*/ 	.word	0x000007f0


	//   ....[2]....
        /*07a8*/ 	.word	0x00000800


	//   ....[3]....
        /*07ac*/ 	.word	0x00000810


	//   ....[4]....
        /*07b0*/ 	.word	0x00000820


	//----- nvinfo : EIATTR_COOP_GROUP_MASK_REGIDS
	.align		4
.L_30:
        /*07b4*/ 	.byte	0x04, 0x29
        /*07b6*/ 	.short	(.L_32 - .L_31)


	//   ....[0]....
.L_31:
        /*07b8*/ 	.word	0xffffffff


	//   ....[1]....
        /*07bc*/ 	.word	0xffffffff


	//   ....[2]....
        /*07c0*/ 	.word	0xffffffff


	//   ....[3]....
        /*07c4*/ 	.word	0xffffffff


	//   ....[4]....
        /*07c8*/ 	.word	0xffffffff


	//   ....[5]....
        /*07cc*/ 	.word	0xffffffff


	//----- nvinfo : EIATTR_COOP_GROUP_INSTR_OFFSETS
	.align		4
.L_32:
        /*07d0*/ 	.byte	0x04, 0x28
        /*07d2*/ 	.short	(.L_34 - .L_33)


	//   ....[0]....
.L_33:
        /*07d4*/ 	.word	0x00000060


	//   ....[1]....
        /*07d8*/ 	.word	0x00000090


	//   ....[2]....
        /*07dc*/ 	.word	0x00000250


	//   ....[3]....
        /*07e0*/ 	.word	0x00000480


	//   ....[4]....
        /*07e4*/ 	.word	0x00000620


	//   ....[5]....
        /*07e8*/ 	.word	0x00000780


	//----- nvinfo : EIATTR_REG_RECONFIG
	.align		4
.L_34:
        /*07ec*/ 	.byte	0x01, 0x54
	.zero		2


	//----- nvinfo : EIATTR_SYSCALL_OFFSETS
	.align		4
        /*07f0*/ 	.byte	0x04, 0x46
        /*07f2*/ 	.short	(.L_36 - .L_35)


	//   ....[0]....
.L_35:
        /*07f4*/ 	.word	0x00009290


	//   ....[1]....
        /*07f8*/ 	.word	0x000093e0


	//   ....[2]....
        /*07fc*/ 	.word	0x0000a280


	//   ....[3]....
        /*0800*/ 	.word	0x0000a3b0


	//----- nvinfo : EIATTR_MBARRIER_INSTR_OFFSETS
	.align		4
.L_36:
        /*0804*/ 	.byte	0x04, 0x39
        /*0806*/ 	.short	(.L_38 - .L_37)


	//   ....[0]....
.L_37:
        /*0808*/ 	.word	0x000003f0
        /*080c*/ 	.word	0x000000ff
        /*0810*/ 	.word	0x00058840
        /*0814*/ 	.short	0x0100
        /*0816*/ 	.byte	0x0a
	.zero		1


	//   ....[1]....
        /*0818*/ 	.word	0x00000400
        /*081c*/ 	.word	0x000000ff
        /*0820*/ 	.word	0x00058860
        /*0824*/ 	.short	0x0100
        /*0826*/ 	.byte	0x0a
	.zero		1


	//   ....[2]....
        /*0828*/ 	.word	0x00000410
        /*082c*/ 	.word	0x000000ff
        /*0830*/ 	.word	0x00058848
        /*0834*/ 	.short	0x0100
        /*0836*/ 	.byte	0x0a
	.zero		1


	//   ....[3]....
        /*0838*/ 	.word	0x00000420
        /*083c*/ 	.word	0x000000ff
        /*0840*/ 	.word	0x00058868
        /*0844*/ 	.short	0x0100
        /*0846*/ 	.byte	0x0a
	.zero		1


	//   ....[4]....
        /*0848*/ 	.word	0x00000430
        /*084c*/ 	.word	0x000000ff
        /*0850*/ 	.word	0x00058850
        /*0854*/ 	.short	0x0100
        /*0856*/ 	.byte	0x0a
	.zero		1


	//   ....[5]....
        /*0858*/ 	.word	0x00000440
        /*085c*/ 	.word	0x000000ff
        /*0860*/ 	.word	0x00058870
        /*0864*/ 	.short	0x0100
        /*0866*/ 	.byte	0x0a
	.zero		1


	//   ....[6]....
        /*0868*/ 	.word	0x00000450
        /*086c*/ 	.word	0x000000ff
        /*0870*/ 	.word	0x00058858
        /*0874*/ 	.short	0x0100
        /*0876*/ 	.byte	0x0a
	.zero		1


	//   ....[7]....
        /*0878*/ 	.word	0x00000460
        /*087c*/ 	.word	0x000000ff
        /*0880*/ 	.word	0x00058878
        /*0884*/ 	.short	0x0100
        /*0886*/ 	.byte	0x0a
	.zero		1


	//   ....[8]....
        /*0888*/ 	.word	0x00000590
        /*088c*/ 	.word	0x000000ff
        /*0890*/ 	.word	0x00058800
        /*0894*/ 	.short	0x0100
        /*0896*/ 	.byte	0x0a
	.zero		1


	//   ....[9]....
        /*0898*/ 	.word	0x000005a0
        /*089c*/ 	.word	0x000000ff
        /*08a0*/ 	.word	0x00058820
        /*08a4*/ 	.short	0x0100
        /*08a6*/ 	.byte	0x0a
	.zero		1


	//   ....[10]....
        /*08a8*/ 	.word	0x000005b0
        /*08ac*/ 	.word	0x000000ff
        /*08b0*/ 	.word	0x00058808
        /*08b4*/ 	.short	0x0100
        /*08b6*/ 	.byte	0x0a
	.zero		1


	//   ....[11]....
        /*08b8*/ 	.word	0x000005c0
        /*08bc*/ 	.word	0x000000ff
        /*08c0*/ 	.word	0x00058828
        /*08c4*/ 	.short	0x0100
        /*08c6*/ 	.byte	0x0a
	.zero		1


	//   ....[12]....
        /*08c8*/ 	.word	0x000005d0
        /*08cc*/ 	.word	0x000000ff
        /*08d0*/ 	.word	0x00058810
        /*08d4*/ 	.short	0x0100
        /*08d6*/ 	.byte	0x0a
	.zero		1


	//   ....[13]....
        /*08d8*/ 	.word	0x000005e0
        /*08dc*/ 	.word	0x000000ff
        /*08e0*/ 	.word	0x00058830
        /*08e4*/ 	.short	0x0100
        /*08e6*/ 	.byte	0x0a
	.zero		1


	//   ....[14]....
        /*08e8*/ 	.word	0x000005f0
        /*08ec*/ 	.word	0x000000ff
        /*08f0*/ 	.word	0x00058818
        /*08f4*/ 	.short	0x0100
        /*08f6*/ 	.byte	0x0a
	.zero		1


	//   ....[15]....
        /*08f8*/ 	.word	0x00000600
        /*08fc*/ 	.word	0x000000ff
        /*0900*/ 	.word	0x00058838
        /*0904*/ 	.short	0x0100
        /*0906*/ 	.byte	0x0a
	.zero		1


	//   ....[16]....
        /*0908*/ 	.word	0x00000730
        /*090c*/ 	.word	0x000000ff
        /*0910*/ 	.word	0x00058880
        /*0914*/ 	.short	0x0100
        /*0916*/ 	.byte	0x0a
	.zero		1


	//   ....[17]....
        /*0918*/ 	.word	0x00000740
        /*091c*/ 	.word	0x000000ff
        /*0920*/ 	.word	0x00058890
        /*0924*/ 	.short	0x0100
        /*0926*/ 	.byte	0x0a
	.zero		1


	//   ....[18]....
        /*0928*/ 	.word	0x00000750
        /*092c*/ 	.word	0x000000ff
        /*0930*/ 	.word	0x00058888
        /*0934*/ 	.short	0x0100
        /*0936*/ 	.byte	0x0a
	.zero		1


	//   ....[19]....
        /*0938*/ 	.word	0x00000760
        /*093c*/ 	.word	0x000000ff
        /*0940*/ 	.word	0x00058898
        /*0944*/ 	.short	0x0100
        /*0946*/ 	.byte	0x0a
	.zero		1


	//   ....[20]....
        /*0948*/ 	.word	0x000008c0
        /*094c*/ 	.word	0x000000ff
        /*0950*/ 	.word	0x000588a0
        /*0954*/ 	.short	0x0100
        /*0956*/ 	.byte	0x08
	.zero		1


	//   ....[21]....
        /*0958*/ 	.word	0x000008d0
        /*095c*/ 	.word	0x000000ff
        /*0960*/ 	.word	0x000588a8
        /*0964*/ 	.short	0x0100
        /*0966*/ 	.byte	0x08
	.zero		1


	//   ....[22]....
        /*0968*/ 	.word	0x000008e0
        /*096c*/ 	.word	0x000000ff
        /*0970*/ 	.word	0x000588b0
        /*0974*/ 	.short	0x0100
        /*0976*/ 	.byte	0x08
	.zero		1


	//   ....[23]....
        /*0978*/ 	.word	0x000008f0
        /*097c*/ 	.word	0x000000ff
        /*0980*/ 	.word	0x000588b8
        /*0984*/ 	.short	0x0100
        /*0986*/ 	.byte	0x08
	.zero		1


	//   ....[24]....
        /*0988*/ 	.word	0x000009f0
        /*098c*/ 	.word	0x000000ff
        /*0990*/ 	.word	0x000588d0
        /*0994*/ 	.short	0x0100
        /*0996*/ 	.byte	0x0a
	.zero		1


	//   ....[25]....
        /*0998*/ 	.word	0x00000a00
        /*099c*/ 	.word	0x000000ff
        /*09a0*/ 	.word	0x000588f0
        /*09a4*/ 	.short	0x0100
        /*09a6*/ 	.byte	0x0a
	.zero		1


	//   ....[26]....
        /*09a8*/ 	.word	0x00000a10
        /*09ac*/ 	.word	0x000000ff
        /*09b0*/ 	.word	0x000588d8
        /*09b4*/ 	.short	0x0100
        /*09b6*/ 	.byte	0x0a
	.zero		1


	//   ....[27]....
        /*09b8*/ 	.word	0x00000a20
        /*09bc*/ 	.word	0x000000ff
        /*09c0*/ 	.word	0x000588f8
        /*09c4*/ 	.short	0x0100
        /*09c6*/ 	.byte	0x0a
	.zero		1


	//   ....[28]....
        /*09c8*/ 	.word	0x00000a30
        /*09cc*/ 	.word	0x000000ff
        /*09d0*/ 	.word	0x000588e0
        /*09d4*/ 	.short	0x0100
        /*09d6*/ 	.byte	0x0a
	.zero		1


	//   ....[29]....
        /*09d8*/ 	.word	0x00000a40
        /*09dc*/ 	.word	0x000000ff
        /*09e0*/ 	.word	0x00058900
        /*09e4*/ 	.short	0x0100
        /*09e6*/ 	.byte	0x0a
	.zero		1


	//   ....[30]....
        /*09e8*/ 	.word	0x00000a50
        /*09ec*/ 	.word	0x000000ff
        /*09f0*/ 	.word	0x000588e8
        /*09f4*/ 	.short	0x0100
        /*09f6*/ 	.byte	0x0a
	.zero		1


	//   ....[31]....
        /*09f8*/ 	.word	0x00000a60
        /*09fc*/ 	.word	0x000000ff
        /*0a00*/ 	.word	0x00058908
        /*0a04*/ 	.short	0x0100
        /*0a06*/ 	.byte	0x0a
	.zero		1


	//   ....[32]....
        /*0a08*/ 	.word	0x00000e50
        /*0a0c*/ 	.word	0x000000ff
        /*0a10*/ 	.word	0x00058840
        /*0a14*/ 	.short	0x010a
        /*0a16*/ 	.byte	0x07
	.zero		1


	//   ....[33]....
        /*0a18*/ 	.word	0x00000e90
        /*0a1c*/ 	.word	0x000000ff
        /*0a20*/ 	.word	0x00058848
        /*0a24*/ 	.short	0x010a
        /*0a26*/ 	.byte	0x07
	.zero		1


	//   ....[34]....
        /*0a28*/ 	.word	0x000017d0
        /*0a2c*/ 	.word	0x000000ff
        /*0a30*/ 	.word	0x00058800
        /*0a34*/ 	.short	0x010a
        /*0a36*/ 	.byte	0x0f
	.zero		1


	//   ....[35]....
        /*0a38*/ 	.word	0x00001ca0
        /*0a3c*/ 	.word	0x000000ff
        /*0a40*/ 	.word	0x00058800
        /*0a44*/ 	.short	0x010a
        /*0a46*/ 	.byte	0x10
	.zero		1


	//   ....[36]....
        /*0a48*/ 	.word	0x00002b70
        /*0a4c*/ 	.word	0x000000ff
        /*0a50*/ 	.word	0x00000000
        /*0a54*/ 	.short	0x010a
        /*0a56*/ 	.byte	0x17
	.zero		1


	//   ....[37]....
        /*0a58*/ 	.word	0x00003130
        /*0a5c*/ 	.word	0x000000ff
        /*0a60*/ 	.word	0x00000000
        /*0a64*/ 	.short	0x0101
        /*0a66*/ 	.byte	0x10
	.zero		1


	//   ....[38]....
        /*0a68*/ 	.word	0x00005560
        /*0a6c*/ 	.word	0x000000ff
        /*0a70*/ 	.word	0x000588a0
        /*0a74*/ 	.short	0x010a
        /*0a76*/ 	.byte	0x10
	.zero		1


	//   ....[39]....
        /*0a78*/ 	.word	0x00005850
        /*0a7c*/ 	.word	0x000000ff
        /*0a80*/ 	.word	0x000588a0
        /*0a84*/ 	.short	0x0101
        /*0a86*/ 	.byte	0x10
	.zero		1


	//   ....[40]....
        /*0a88*/ 	.word	0x00005f10
        /*0a8c*/ 	.word	0x000000ff
        /*0a90*/ 	.word	0x00058890
        /*0a94*/ 	.short	0x010a
        /*0a96*/ 	.byte	0x10
	.zero		1


	//   ....[41]....
        /*0a98*/ 	.word	0x00005f50
        /*0a9c*/ 	.word	0x000000ff
        /*0aa0*/ 	.word	0x00058880
        /*0aa4*/ 	.short	0x0101
        /*0aa6*/ 	.byte	0x10
	.zero		1


	//   ....[42]....
        /*0aa8*/ 	.word	0x00005fc0
        /*0aac*/ 	.word	0x000000ff
        /*0ab0*/ 	.word	0x00000000
        /*0ab4*/ 	.short	0x010a
        /*0ab6*/ 	.byte	0x10
	.zero		1


	//   ....[43]....
        /*0ab8*/ 	.word	0x00006e30
        /*0abc*/ 	.word	0x000000ff
        /*0ac0*/ 	.word	0x00000000
        /*0ac4*/ 	.short	0x0101
        /*0ac6*/ 	.byte	0x16
	.zero		1


	//   ....[44]....
        /*0ac8*/ 	.word	0x00006e90
        /*0acc*/ 	.word	0x000000ff
        /*0ad0*/ 	.word	0x00058890
        /*0ad4*/ 	.short	0x010a
        /*0ad6*/ 	.byte	0x15
	.zero		1


	//   ....[45]....
        /*0ad8*/ 	.word	0x00008bc0
        /*0adc*/ 	.word	0x000000ff
        /*0ae0*/ 	.word	0x00058880
        /*0ae4*/ 	.short	0x0101
        /*0ae6*/ 	.byte	0x15
	.zero		1


	//   ....[46]....
        /*0ae8*/ 	.word	0x00008cf0
        /*0aec*/ 	.word	0x000000ff
        /*0af0*/ 	.word	0x00000000
        /*0af4*/ 	.short	0x0101
        /*0af6*/ 	.byte	0x10
	.zero		1


	//   ....[47]....
        /*0af8*/ 	.word	0x00008da0
        /*0afc*/ 	.word	0x000000ff
        /*0b00*/ 	.word	0x00000000
        /*0b04*/ 	.short	0x0101
        /*0b06*/ 	.byte	0x06
	.zero		1


	//   ....[48]....
        /*0b08*/ 	.word	0x00008f00
        /*0b0c*/ 	.word	0x000000ff
        /*0b10*/ 	.word	0x00000000
        /*0b14*/ 	.short	0x0101
        /*0b16*/ 	.byte	0x05
	.zero		1


	//   ....[49]....
        /*0b18*/ 	.word	0x00008f70
        /*0b1c*/ 	.word	0x000000ff
        /*0b20*/ 	.word	0x00000000
        /*0b24*/ 	.short	0x0101
        /*0b26*/ 	.byte	0x04
	.zero		1


	//   ....[50]....
        /*0b28*/ 	.word	0x00009020
        /*0b2c*/ 	.word	0x000000ff
        /*0b30*/ 	.word	0x00058890
        /*0b34*/ 	.short	0x010a
        /*0b36*/ 	.byte	0x04
	.zero		1


	//   ....[51]....
        /*0b38*/ 	.word	0x000090e0
        /*0b3c*/ 	.word	0x000000ff
        /*0b40*/ 	.word	0x00058890
        /*0b44*/ 	.short	0x010a
        /*0b46*/ 	.byte	0x07
	.zero		1


	//   ....[52]....
        /*0b48*/ 	.word	0x00009170
        /*0b4c*/ 	.word	0x000000ff
        /*0b50*/ 	.word	0x000588a0
        /*0b54*/ 	.short	0x010a
        /*0b56*/ 	.byte	0x04
	.zero		1


	//   ....[53]....
        /*0b58*/ 	.word	0x0000ac90
        /*0b5c*/ 	.word	0x000000ff
        /*0b60*/ 	.word	0x000588a0
        /*0b64*/ 	.short	0x0101
        /*0b66*/ 	.byte	0x25
	.zero		1


	//   ....[54]....
        /*0b68*/ 	.word	0x0000aef0
        /*0b6c*/ 	.word	0x000000ff
        /*0b70*/ 	.word	0x00058880
        /*0b74*/ 	.short	0x010a
        /*0b76*/ 	.byte	0x08
	.zero		1


	//   ....[55]....
        /*0b78*/ 	.word	0x0000afe0
        /*0b7c*/ 	.word	0x000000ff
        /*0b80*/ 	.word	0x00000000
        /*0b84*/ 	.short	0x0101
        /*0b86*/ 	.byte	0x08
	.zero		1


	//   ....[56]....
        /*0b88*/ 	.word	0x0000ce90
        /*0b8c*/ 	.word	0x000000ff
        /*0b90*/ 	.word	0x00000000
        /*0b94*/ 	.short	0x0101
        /*0b96*/ 	.byte	0x0d
	.zero		1


	//   ....[57]....
        /*0b98*/ 	.word	0x0000cf90
        /*0b9c*/ 	.word	0x00000004
        /*0ba0*/ 	.word	0x00058860
        /*0ba4*/ 	.short	0x010a
        /*0ba6*/ 	.byte	0x3f
	.zero		1


	//   ....[58]....
        /*0ba8*/ 	.word	0x0000d230
        /*0bac*/ 	.word	0x00000005
        /*0bb0*/ 	.word	0x00058820
        /*0bb4*/ 	.short	0x010a
        /*0bb6*/ 	.byte	0x3f
	.zero		1


	//   ....[59]....
        /*0bb8*/ 	.word	0x0000d570
        /*0bbc*/ 	.word	0x00000005
        /*0bc0*/ 	.word	0x00058860
        /*0bc4*/ 	.short	0x010a
        /*0bc6*/ 	.byte	0x3f
	.zero		1


	//   ....[60]....
        /*0bc8*/ 	.word	0x0000d850
        /*0bcc*/ 	.word	0x00000006
        /*0bd0*/ 	.word	0x00058860
        /*0bd4*/ 	.short	0x010a
        /*0bd6*/ 	.byte	0x3f
	.zero		1


	//   ....[61]....
        /*0bd8*/ 	.word	0x0000db80
        /*0bdc*/ 	.word	0x00000006
        /*0be0*/ 	.word	0x00058820
        /*0be4*/ 	.short	0x010a
        /*0be6*/ 	.byte	0x3f
	.zero		1


	//   ....[62]....
        /*0be8*/ 	.word	0x0000def0
        /*0bec*/ 	.word	0x00000006
        /*0bf0*/ 	.word	0x00058860
        /*0bf4*/ 	.short	0x010a
        /*0bf6*/ 	.byte	0x3f
	.zero		1


	//   ....[63]....
        /*0bf8*/ 	.word	0x0000e280
        /*0bfc*/ 	.word	0x00000006
        /*0c00*/ 	.word	0x00058820
        /*0c04*/ 	.short	0x010a
        /*0c06*/ 	.byte	0x3f
	.zero		1


	//   ....[64]....
        /*0c08*/ 	.word	0x0000e6e0
        /*0c0c*/ 	.word	0x00000006
        /*0c10*/ 	.word	0x00058820
        /*0c14*/ 	.short	0x010a
        /*0c16*/ 	.byte	0x3f
	.zero		1


	//   ....[65]....
        /*0c18*/ 	.word	0x0000eb30
        /*0c1c*/ 	.word	0x00000003
        /*0c20*/ 	.word	0x00058840
        /*0c24*/ 	.short	0x010a
        /*0c26*/ 	.byte	0x3f
	.zero		1


	//   ....[66]....
        /*0c28*/ 	.word	0x0000eb90
        /*0c2c*/ 	.word	0x00000005
        /*0c30*/ 	.word	0x00058848
        /*0c34*/ 	.short	0x010a
        /*0c36*/ 	.byte	0x3f
	.zero		1


	//   ....[67]....
        /*0c38*/ 	.word	0x0000ebf0
        /*0c3c*/ 	.word	0x00000005
        /*0c40*/ 	.word	0x00058800
        /*0c44*/ 	.short	0x010a
        /*0c46*/ 	.byte	0x3f
	.zero		1


	//   ....[68]....
        /*0c48*/ 	.word	0x0000ec50
        /*0c4c*/ 	.word	0x00000005
        /*0c50*/ 	.word	0x00058800
        /*0c54*/ 	.short	0x010a
        /*0c56*/ 	.byte	0x3f
	.zero		1


	//   ....[69]....
        /*0c58*/ 	.word	0x0000ecb0
        /*0c5c*/ 	.word	0x00000005
        /*0c60*/ 	.word	0x00000000
        /*0c64*/ 	.short	0x010a
        /*0c66*/ 	.byte	0x3f
	.zero		1


	//   ....[70]....
        /*0c68*/ 	.word	0x0000ed10
        /*0c6c*/ 	.word	0x00000030
        /*0c70*/ 	.word	0x000588a0
        /*0c74*/ 	.short	0x010a
        /*0c76*/ 	.byte	0x3f
	.zero		1


	//   ....[71]....
        /*0c78*/ 	.word	0x0000ed70
        /*0c7c*/ 	.word	0x00000005
        /*0c80*/ 	.word	0x00058890
        /*0c84*/ 	.short	0x010a
        /*0c86*/ 	.byte	0x3f
	.zero		1


	//   ....[72]....
        /*0c88*/ 	.word	0x0000edd0
        /*0c8c*/ 	.word	0x00000005
        /*0c90*/ 	.word	0x00000000
        /*0c94*/ 	.short	0x010a
        /*0c96*/ 	.byte	0x3f
	.zero		1


	//   ....[73]....
        /*0c98*/ 	.word	0x0000ee30
        /*0c9c*/ 	.word	0x00000002
        /*0ca0*/ 	.word	0x00058890
        /*0ca4*/ 	.short	0x010a
        /*0ca6*/ 	.byte	0x3f
	.zero		1


	//   ....[74]....
        /*0ca8*/ 	.word	0x0000ee90
        /*0cac*/ 	.word	0x00000003
        /*0cb0*/ 	.word	0x00058890
        /*0cb4*/ 	.short	0x010a
        /*0cb6*/ 	.byte	0x3f
	.zero		1


	//   ....[75]....
        /*0cb8*/ 	.word	0x0000eef0
        /*0cbc*/ 	.word	0x00000003
        /*0cc0*/ 	.word	0x00058890
        /*0cc4*/ 	.short	0x010a
        /*0cc6*/ 	.byte	0x3f
	.zero		1


	//   ....[76]....
        /*0cc8*/ 	.word	0x0000ef50
        /*0ccc*/ 	.word	0x00000003
        /*0cd0*/ 	.word	0x000588a0
        /*0cd4*/ 	.short	0x010a
        /*0cd6*/ 	.byte	0x3f
	.zero		1


	//   ....[77]....
        /*0cd8*/ 	.word	0x0000efb0
        /*0cdc*/ 	.word	0x00000005
        /*0ce0*/ 	.word	0x00058880
        /*0ce4*/ 	.short	0x010a
        /*0ce6*/ 	.byte	0x3f
	.zero		1


	//   ....[78]....
        /*0ce8*/ 	.word	0x0000f000
        /*0cec*/ 	.word	0x00000004
        /*0cf0*/ 	.word	0x00058860
        /*0cf4*/ 	.short	0x010a
        /*0cf6*/ 	.byte	0x3f
	.zero		1


	//   ....[79]....
        /*0cf8*/ 	.word	0x0000f050
        /*0cfc*/ 	.word	0x00000005
        /*0d00*/ 	.word	0x00058820
        /*0d04*/ 	.short	0x010a
        /*0d06*/ 	.byte	0x3f
	.zero		1


	//   ....[80]....
        /*0d08*/ 	.word	0x0000f0a0
        /*0d0c*/ 	.word	0x00000005
        /*0d10*/ 	.word	0x00058860
        /*0d14*/ 	.short	0x010a
        /*0d16*/ 	.byte	0x3f
	.zero		1


	//   ....[81]....
        /*0d18*/ 	.word	0x0000f0f0
        /*0d1c*/ 	.word	0x00000006
        /*0d20*/ 	.word	0x00058860
        /*0d24*/ 	.short	0x010a
        /*0d26*/ 	.byte	0x3f
	.zero		1


	//   ....[82]....
        /*0d28*/ 	.word	0x0000f140
        /*0d2c*/ 	.word	0x00000006
        /*0d30*/ 	.word	0x00058820
        /*0d34*/ 	.short	0x010a
        /*0d36*/ 	.byte	0x3f
	.zero		1


	//   ....[83]....
        /*0d38*/ 	.word	0x0000f190
        /*0d3c*/ 	.word	0x00000006
        /*0d40*/ 	.word	0x00058860
        /*0d44*/ 	.short	0x010a
        /*0d46*/ 	.byte	0x3f
	.zero		1


	//   ....[84]....
        /*0d48*/ 	.word	0x0000f1e0
        /*0d4c*/ 	.word	0x00000006
        /*0d50*/ 	.word	0x00058820
        /*0d54*/ 	.short	0x010a
        /*0d56*/ 	.byte	0x3f
	.zero		1


	//   ....[85]....
        /*0d58*/ 	.word	0x0000f230
        /*0d5c*/ 	.word	0x00000006
        /*0d60*/ 	.word	0x00058820
        /*0d64*/ 	.short	0x010a
        /*0d66*/ 	.byte	0x3f
	.zero		1


	//----- nvinfo : EIATTR_NUM_MBARRIERS
	.align		4
.L_38:
        /*0d68*/ 	.byte	0x03, 0x38
        /*0d6a*/ 	.short	0x0020


	//----- nvinfo : EIATTR_EXIT_INSTR_OFFSETS
	.align		4
        /*0d6c*/ 	.byte	0x04, 0x1c
        /*0d6e*/ 	.short	(.L_40 - .L_39)


	//   ....[0]....
.L_39:
        /*0d70*/ 	.word	0x00000b00


	//   ....[1]....
        /*0d74*/ 	.word	0x0000aca0


	//   ....[2]....
        /*0d78*/ 	.word	0x0000ad00


	//   ....[3]....
        /*0d7c*/ 	.word	0x0000cea0


	//   ....[4]....
        /*0d80*/ 	.word	0x0000e150


	//   ....[5]....
        /*0d84*/ 	.word	0x0000eb10


	//----- nvinfo : EIATTR_MAX_THREADS
	.align		4
.L_40:
        /*0d88*/ 	.byte	0x04, 0x05
        /*0d8a*/ 	.short	(.L_42 - .L_41)
.L_41:
        /*0d8c*/ 	.word	0x00000180
        /*0d90*/ 	.word	0x00000001
        /*0d94*/ 	.word	0x00000001


	//----- nvinfo : EIATTR_CRS_STACK_SIZE
	.align		4
.L_42:
        /*0d98*/ 	.byte	0x04, 0x1e
        /*0d9a*/ 	.short	(.L_44 - .L_43)
.L_43:
        /*0d9c*/ 	.word	0x00000000


	//----- nvinfo : EIATTR_CBANK_PARAM_SIZE
	.align		4
.L_44:
        /*0da0*/ 	.byte	0x03, 0x19
        /*0da2*/ 	.short	0x0ef0


	//----- nvinfo : EIATTR_PARAM_CBANK
	.align		4
        /*0da4*/ 	.byte	0x04, 0x0a
        /*0da6*/ 	.short	(.L_46 - .L_45)
	.align		4
.L_45:
        /*0da8*/ 	.word	index@(.nv.constant0._ZN7cutlass13device_kernelINS_4fmha6kernel28FmhaKernelTmaWarpSpecializedINS1_10collective33FmhaBwdMainloopTmaWarpSpecializedINS_6half_tEfN4cute5tupleIJNS7_1CILi128EEESA_SA_EEENS4_16FusionBwdAdapterINS4_13DefaultFusionEEEJEEENS4_17FmhaBwdEpilogueKVIS6_fNS8_IJNS9_ILi64EEESA_SA_EEEEENS2_23TileSchedulerBwdAdapterINS2_23IndividualTileSchedulerEEEJEEEEEvNT_6ParamsE)
        /*0dac*/ 	.short	0x0210
        /*0dae*/ 	.short	0x0ef0


	//----- nvinfo : EIATTR_SW_WAR
	.align		4
.L_46:
        /*0db0*/ 	.byte	0x04, 0x36
        /*0db2*/ 	.short	(.L_48 - .L_47)
.L_47:
        /*0db4*/ 	.word	0x00000008
.L_48:


//--------------------- .nv.callgraph             --------------------------
	.section	.nv.callgraph,"",@"SHT_CUDA_CALLGRAPH"
	.align	4
	.sectionentsize	8
	.align		4
        /*0000*/ 	.word	0x00000000
	.align		4
        /*0004*/ 	.word	0xffffffff
	.align		4
        /*0008*/ 	.word	index@(_ZN7cutlass13device_kernelINS_4fmha6kernel28FmhaKernelTmaWarpSpecializedINS1_10collective33FmhaBwdMainloopTmaWarpSpecializedINS_6half_tEfN4cute5tupleIJNS7_1CILi128EEESA_SA_EEENS4_16FusionBwdAdapterINS4_13DefaultFusionEEEJEEENS4_17FmhaBwdEpilogueKVIS6_fNS8_IJNS9_ILi64EEESA_SA_EEEEENS2_23TileSchedulerBwdAdapterINS2_23IndividualTileSchedulerEEEJEEEEEvNT_6ParamsE)
	.align		4
        /*000c*/ 	.word	index@(__assertfail)
	.align		4
        /*0010*/ 	.word	0x00000000
	.align		4
        /*0014*/ 	.word	0xfffffffe
	.align		4
        /*0018*/ 	.word	0x00000000
	.align		4
        /*001c*/ 	.word	0xfffffffd
	.align		4
        /*0020*/ 	.word	0x00000000
	.align		4
        /*0024*/ 	.word	0xfffffffc


//--------------------- .nv.constant4             --------------------------
	.section	.nv.constant4,"a",@progbits
	.align	8
	.align		8
.nv.constant4:
        /*0000*/ 	.dword	__assertfail
	.align		8
        /*0008*/ 	.dword	__unnamed_1
	.align		8
        /*0010*/ 	.dword	__unnamed_2
	.align		8
        /*0018*/ 	.dword	_ZN39_INTERNAL_0289d4d8_4_k_cu_835343e7_37094cuda3std3__45__cpo5beginE
	.align		8
        /*0020*/ 	.dword	_ZN39_INTERNAL_0289d4d8_4_k_cu_835343e7_37094cuda3std3__45__cpo3endE
	.align		8
        /*0028*/ 	.dword	_ZN39_INTERNAL_0289d4d8_4_k_cu_835343e7_37094cuda3std3__45__cpo6cbeginE
	.align		8
        /*0030*/ 	.dword	_ZN39_INTERNAL_0289d4d8_4_k_cu_835343e7_37094cuda3std3__45__cpo4cendE
	.align		8
        /*0038*/ 	.dword	_ZN39_INTERNAL_0289d4d8_4_k_cu_835343e7_37094cuda3std3__441_GLOBAL__N__0289d4d8_4_k_cu_835343e7_37096ignoreE
	.align		8
        /*0040*/ 	.dword	_ZN39_INTERNAL_0289d4d8_4_k_cu_835343e7_37094cuda3std3__419piecewise_constructE
	.align		8
        /*0048*/ 	.dword	_ZN39_INTERNAL_0289d4d8_4_k_cu_835343e7_37094cuda3std3__48in_placeE
	.align		8
        /*0050*/ 	.dword	_ZN39_INTERNAL_0289d4d8_4_k_cu_835343e7_37094cuda3std6ranges3__45__cpo4swapE
	.align		8
        /*0058*/ 	.dword	_ZN39_INTERNAL_0289d4d8_4_k_cu_835343e7_37094cuda3std6ranges3__45__cpo9iter_moveE
	.align		8
        /*0060*/ 	.dword	_ZN39_INTERNAL_0289d4d8_4_k_cu_835343e7_37094cute7productE
	.align		8
        /*0068*/ 	.dword	_ZN39_INTERNAL_0289d4d8_4_k_cu_835343e7_37094cute1_E
	.align		8
        /*0070*/ 	.dword	$str$24
	.align		8
        /*0078*/ 	.dword	$str$25


//--------------------- .text._ZN7cutlass13device_kernelINS_4fmha6kernel28FmhaKernelTmaWarpSpecializedINS1_10collective33FmhaBwdMainloopTmaWarpSpecializedINS_6half_tEfN4cute5tupleIJNS7_1CILi128EEESA_SA_EEENS4_16FusionBwdAdapterINS4_13DefaultFusionEEEJEEENS4_17FmhaBwdEpilogueKVIS6_fNS8_IJNS9_ILi64EEESA_SA_EEEEENS2_23TileSchedulerBwdAdapterINS2_23IndividualTileSchedulerEEEJEEEEEvNT_6ParamsE --------------------------
	.section	.text._ZN7cutlass13device_kernelINS_4fmha6kernel28FmhaKernelTmaWarpSpecializedINS1_10collective33FmhaBwdMainloopTmaWarpSpecializedINS_6half_tEfN4cute5tupleIJNS7_1CILi128EEESA_SA_EEENS4_16FusionBwdAdapterINS4_13DefaultFusionEEEJEEENS4_17FmhaBwdEpilogueKVIS6_fNS8_IJNS9_ILi64EEESA_SA_EEEEENS2_23TileSchedulerBwdAdapterINS2_23IndividualTileSchedulerEEEJEEEEEvNT_6ParamsE,"ax",@progbits
	.align	128
.text._ZN7cutlass13device_kernelINS_4fmha6kernel28FmhaKernelTmaWarpSpecializedINS1_10collective33FmhaBwdMainloopTmaWarpSpecializedINS_6half_tEfN4cute5tupleIJNS7_1CILi128EEESA_SA_EEENS4_16FusionBwdAdapterINS4_13DefaultFusionEEEJEEENS4_17FmhaBwdEpilogueKVIS6_fNS8_IJNS9_ILi64EEESA_SA_EEEEENS2_23TileSchedulerBwdAdapterINS2_23IndividualTileSchedulerEEEJEEEEEvNT_6ParamsE:
        .type           _ZN7cutlass13device_kernelINS_4fmha6kernel28FmhaKernelTmaWarpSpecializedINS1_10collective33FmhaBwdMainloopTmaWarpSpecializedINS_6half_tEfN4cute5tupleIJNS7_1CILi128EEESA_SA_EEENS4_16FusionBwdAdapterINS4_13DefaultFusionEEEJEEENS4_17FmhaBwdEpilogueKVIS6_fNS8_IJNS9_ILi64EEESA_SA_EEEEENS2_23TileSchedulerBwdAdapterINS2_23IndividualTileSchedulerEEEJEEEEEvNT_6ParamsE,@function
        .size           _ZN7cutlass13device_kernelINS_4fmha6kernel28FmhaKernelTmaWarpSpecializedINS1_10collective33FmhaBwdMainloopTmaWarpSpecializedINS_6half_tEfN4cute5tupleIJNS7_1CILi128EEESA_SA_EEENS4_16FusionBwdAdapterINS4_13DefaultFusionEEEJEEENS4_17FmhaBwdEpilogueKVIS6_fNS8_IJNS9_ILi64EEESA_SA_EEEEENS2_23TileSchedulerBwdAdapterINS2_23IndividualTileSchedulerEEEJEEEEEvNT_6ParamsE,(.L_x_153 - _ZN7cutlass13device_kernelINS_4fmha6kernel28FmhaKernelTmaWarpSpecializedINS1_10collective33FmhaBwdMainloopTmaWarpSpecializedINS_6half_tEfN4cute5tupleIJNS7_1CILi128EEESA_SA_EEENS4_16FusionBwdAdapterINS4_13DefaultFusionEEEJEEENS4_17FmhaBwdEpilogueKVIS6_fNS8_IJNS9_ILi64EEESA_SA_EEEEENS2_23TileSchedulerBwdAdapterINS2_23IndividualTileSchedulerEEEJEEEEEvNT_6ParamsE)
        .other          _ZN7cutlass13device_kernelINS_4fmha6kernel28FmhaKernelTmaWarpSpecializedINS1_10collective33FmhaBwdMainloopTmaWarpSpecializedINS_6half_tEfN4cute5tupleIJNS7_1CILi128EEESA_SA_EEENS4_16FusionBwdAdapterINS4_13DefaultFusionEEEJEEENS4_17FmhaBwdEpilogueKVIS6_fNS8_IJNS9_ILi64EEESA_SA_EEEEENS2_23TileSchedulerBwdAdapterINS2_23IndividualTileSchedulerEEEJEEEEEvNT_6ParamsE,@"STO_CUDA_ENTRY STV_DEFAULT"
_ZN7cutlass13device_kernelINS_4fmha6kernel28FmhaKernelTmaWarpSpecializedINS1_10collective33FmhaBwdMainloopTmaWarpSpecializedINS_6half_tEfN4cute5tupleIJNS7_1CILi128EEESA_SA_EEENS4_16FusionBwdAdapterINS4_13DefaultFusionEEEJEEENS4_17FmhaBwdEpilogueKVIS6_fNS8_IJNS9_ILi64EEESA_SA_EEEEENS2_23TileSchedulerBwdAdapterINS2_23IndividualTileSchedulerEEEJEEEEEvNT_6ParamsE:
[----:B------:R-:W1:Y:S02]  /*0000*/  LDC R1, c[0x0][0x28] ;  /* 0x00000a00ff017b82 */ /* 0x000e640000000800 */
[----:B-1----:R-:W-:Y:S01]  /*0010*/  VIADD R1, R1, 0xfffffd00 ;  /* 0xfffffd0001017836 */ /* 0x002fe20000000000 */
[----:B------:R-:W1:Y:S01]  /*0020*/  S2R R0, SR_TID.X ;  /* 0x0000000000007919 */ /* 0x000e620000002100 */
[----:B------:R-:W-:Y:S01]  /*0030*/  ELECT P1, URZ, PT ;  /* 0x00000000003f782f */ /* 0x000fe20003820000 */
[----:B------:R-:W-:Y:S01]  /*0040*/  BSSY B0, `(.L_x_0) ;  /* 0x0000020000007945 */ /* 0x000fe20003800000 */
[----:B-1----:R-:W-:-:S05]  /*0050*/  SHF.R.U32.HI R2, RZ, 0x5, R0 ;  /* 0x00000005ff027819 */ /* 0x002fca0000011600 */
[----:B------:R-:W1:Y:S02]  /*0060*/  SHFL.IDX PT, R3, R2, RZ, 0x1f ;  /* 0x00001fff02037589 */ /* 0x000e6400000e0000 */
[----:B-1----:R-:W-:Y:S02]  /*0070*/  R2UR UR5, R3 ;  /* 0x00000000030572ca */ /* 0x002fe400000e0000 */
[----:B------:R-:W-:-:S06]  /*0080*/  SHF.R.U32.HI R3, RZ, 0x7, R0 ;  /* 0x00000007ff037819 */ /* 0x000fcc0000011600 */
[----:B------:R-:W1:Y:S05]  /*0090*/  SHFL.IDX PT, R3, R3, RZ, 0x1f ;  /* 0x00001fff03037589 */ /* 0x000e6a00000e0000 */
[----:B------:R-:W-:Y:S02]  /*00a0*/  USHF.R.S32.HI UR4, URZ, 0x1f, UR5 ;  /* 0x0000001f3f047899 */ /* 0x000fe40008011405 */
[----:B------:R-:W-:Y:S02]  /*00b0*/  ISETP.NE.OR P0, PT, RZ, UR5, !P1 ;  /* 0x00000005ff007c0c */ /* 0x000fe4000cf05670 */
[----:B------:R-:W-:-:S04]  /*00c0*/  ULEA.HI UR4, UR4, UR5, URZ, 0x2 ;  /* 0x0000000504047291 */ /* 0x000fc8000f8f103f */
[----:B------:R-:W-:-:S04]  /*00d0*/  ULOP3.LUT UR4, UR4, 0xfffffffc, URZ, 0xc0, !UPT ;  /* 0xfffffffc04047892 */ /* 0x000fc8000f8ec03f */
[----:B------:R-:W-:-:S03]  /*00e0*/  UIADD3 UR5, UR5, -UR4, URZ ;  /* 0x8000000405057290 */ /* 0x000fc6000fffe03f */
[----:B------:R-:W-:Y:S09]  /*00f0*/  @P0 BRA `(.L_x_1) ;  /* 0x0000000000500947 */ /* 0x000ff20003800000 */
[----:B------:R-:W-:Y:S02]  /*0100*/  ULDC.64 UR6, c[0x0][0x198] ;  /* 0x0000660000067ab9 */ /* 0x000fe40000000a00 */
[----:B------:R-:W-:Y:S02]  /*0110*/  UIADD3 UR8, UP0, UR6, 0xf0, URZ ;  /* 0x000000f006087890 */ /* 0x000fe4000ff1e03f */
[----:B------:R-:W-:Y:S02]  /*0120*/  UIADD3 UR10, UP1, UR6, 0x1f0, URZ ;  /* 0x000001f0060a7890 */ /* 0x000fe4000ff3e03f */
[----:B------:R-:W-:Y:S02]  /*0130*/  UIADD3 UR12, UP2, UR6, 0x2f0, URZ ;  /* 0x000002f0060c7890 */ /* 0x000fe4000ff5e03f */
[----:B------:R-:W-:Y:S02]  /*0140*/  UIADD3 UR14, UP3, UR6, 0x3f0, URZ ;  /* 0x000003f0060e7890 */ /* 0x000fe4000ff7e03f */
[----:B------:R-:W-:-:S02]  /*0150*/  UIADD3 UR16, UP4, UR6, 0x5f0, URZ ;  /* 0x000005f006107890 */ /* 0x000fc4000ff9e03f */
[----:B------:R-:W-:Y:S02]  /*0160*/  UIADD3.X UR9, URZ, UR7, URZ, UP0, !UPT ;  /* 0x000000073f097290 */ /* 0x000fe400087fe43f */
[----:B------:R-:W-:Y:S02]  /*0170*/  UIADD3 UR6, UP5, UR6, 0x4f0, URZ ;  /* 0x000004f006067890 */ /* 0x000fe4000ffbe03f */
[----:B------:R-:W-:Y:S02]  /*0180*/  UIADD3.X UR11, URZ, UR7, URZ, UP1, !UPT ;  /* 0x000000073f0b7290 */ /* 0x000fe40008ffe43f */
[----:B------:R-:W-:Y:S02]  /*0190*/  UIADD3.X UR13, URZ, UR7, URZ, UP2, !UPT ;  /* 0x000000073f0d7290 */ /* 0x000fe400097fe43f */
[----:B------:R-:W-:Y:S01]  /*01a0*/  UIADD3.X UR15, URZ, UR7, URZ, UP3, !UPT ;  /* 0x000000073f0f7290 */ /* 0x000fe20009ffe43f */
[----:B------:R2:W-:Y:S01]  /*01b0*/  UTMACCTL.PF [UR8] ;  /* 0x00000000080079b9 */ /* 0x0005e20008040000 */
[----:B------:R-:W-:-:S03]  /*01c0*/  UIADD3.X UR17, URZ, UR7, URZ, UP4, !UPT ;  /* 0x000000073f117290 */ /* 0x000fc6000a7fe43f */
[----:B------:R2:W-:Y:S01]  /*01d0*/  UTMACCTL.PF [UR10] ;  /* 0x000000000a0079b9 */ /* 0x0005e20008040000 */
[----:B------:R-:W-:Y:S01]  /*01e0*/  UIADD3.X UR7, URZ, UR7, URZ, UP5, !UPT ;  /* 0x000000073f077290 */ /* 0x000fe2000affe43f */
[----:B------:R2:W-:Y:S02]  /*01f0*/  UTMACCTL.PF [UR12] ;  /* 0x000000000c0079b9 */ /* 0x0005e40008040000 */
[----:B------:R2:W-:Y:S02]  /*0200*/  UTMACCTL.PF [UR14] ;  /* 0x000000000e0079b9 */ /* 0x0005e40008040000 */
[----:B------:R2:W-:Y:S04]  /*0210*/  UTMACCTL.PF [UR16] ;  /* 0x00000000100079b9 */ /* 0x0005e80008040000 */
[----:B------:R2:W-:Y:S02]  /*0220*/  UTMACCTL.PF [UR6] ;  /* 0x00000000060079b9 */ /* 0x0005e40008040000 */
[----:B--2---:R-:W-:Y:S01]  /*0230*/  NOP ;  /* 0x0000000000007918 */ /* 0x004fe20000000000 */
.L_x_1:
[----:B------:R-:W-:Y:S05]  /*0240*/  BSYNC B0 ;  /* 0x0000000000007941 */ /* 0x000fea0003800000 */
.L_x_0:
[----:B------:R-:W2:Y:S01]  /*0250*/  SHFL.IDX PT, R4, R2, RZ, 0x1f ;  /* 0x00001fff02047589 */ /* 0x000ea200000e0000 */
[----:B-1----:R-:W-:Y:S01]  /*0260*/  R2UR UR12, R3 ;  /* 0x00000000030c72ca */ /* 0x002fe200000e0000 */
[----:B------:R-:W-:-:S12]  /*0270*/  UISETP.NE.AND UP0, UPT, UR5, 0x1, UPT ;  /* 0x000000010500788c */ /* 0x000fd8000bf05270 */
[----:B------:R-:W-:Y:S02]  /*0280*/  UIADD3 UR38, UR12, -0x1, URZ ;  /* 0xffffffff0c267890 */ /* 0x000fe4000fffe03f */
[----:B------:R-:W-:Y:S02]  /*0290*/  ULOP3.LUT UP2, URZ, UR12, UR5, URZ, 0xfc, !UPT ;  /* 0x000000050c3f7292 */ /* 0x000fe4000f84fc3f */
[----:B------:R-:W-:Y:S02]  /*02a0*/  UISETP.EQ.AND UP1, UPT, UR12, URZ, !UP0 ;  /* 0x0000003f0c00728c */ /* 0x000fe4000c722270 */
[----:B------:R-:W-:Y:S02]  /*02b0*/  UISETP.GE.U32.AND UP3, UPT, UR38, 0x4, UPT ;  /* 0x000000042600788c */ /* 0x000fe4000bf66070 */
[----:B------:R-:W-:Y:S01]  /*02c0*/  USEL UR14, URZ, 0x2, UP2 ;  /* 0x000000023f0e7887 */ /* 0x000fe20009000000 */
[----:B--2---:R-:W-:Y:S01]  /*02d0*/  ISETP.NE.AND P0, PT, R4, RZ, PT ;  /* 0x000000ff0400720c */ /* 0x004fe20003f05270 */
[----:B------:R-:W-:-:S02]  /*02e0*/  USEL UR4, URZ, 0x1, !UP1 ;  /* 0x000000013f047887 */ /* 0x000fc4000c800000 */
[----:B------:R-:W-:Y:S02]  /*02f0*/  USEL UR14, UR14, 0x1, UP3 ;  /* 0x000000010e0e7887 */ /* 0x000fe40009800000 */
[----:B------:R-:W-:-:S08]  /*0300*/  USEL UR4, UR4, 0x2, UP3 ;  /* 0x0000000204047887 */ /* 0x000fd00009800000 */
[----:B------:R-:W-:Y:S05]  /*0310*/  @P0 BRA `(.L_x_2) ;  /* 0x0000000000580947 */ /* 0x000fea0003800000 */
[----:B------:R-:W1:Y:S01]  /*0320*/  S2UR UR10, SR_CgaCtaId ;  /* 0x00000000000a79c3 */ /* 0x000e620000008800 */
[----:B------:R-:W-:Y:S01]  /*0330*/  UMOV UR6, 0x400 ;  /* 0x0000040000067882 */ /* 0x000fe20000000000 */
[----:B------:R-:W-:Y:S01]  /*0340*/  UMOV UR7, 0x1 ;  /* 0x0000000100077882 */ /* 0x000fe20000000000 */
[----:B------:R-:W-:Y:S01]  /*0350*/  UMOV UR8, 0x80 ;  /* 0x0000008000087882 */ /* 0x000fe20000000000 */
[----:B------:R-:W-:Y:S01]  /*0360*/  ELECT P0, URZ, PT ;  /* 0x00000000003f782f */ /* 0x000fe20003800000 */
[----:B------:R-:W-:-:S04]  /*0370*/  UIADD3 UR8, -UR8, 0x100000, URZ ;  /* 0x0010000008087890 */ /* 0x000fc8000fffe13f */
[----:B------:R-:W-:Y:S02]  /*0380*/  USHF.L.U32 UR9, UR8, 0xb, URZ ;  /* 0x0000000b08097899 */ /* 0x000fe4000800063f */
[----:B------:R-:W-:Y:S02]  /*0390*/  USHF.L.U32 UR8, UR8, 0x1, URZ ;  /* 0x0000000108087899 */ /* 0x000fe4000800063f */
[----:B-1----:R-:W-:Y:S02]  /*03a0*/  ULEA UR10, UR10, UR6, 0x18 ;  /* 0x000000060a0a7291 */ /* 0x002fe4000f8ec03f */
[----:B------:R-:W-:-:S04]  /*03b0*/  UIADD3 UR6, -UR7, 0x100000, URZ ;  /* 0x0010000007067890 */ /* 0x000fc8000fffe13f */
[----:B------:R-:W-:Y:S02]  /*03c0*/  USHF.L.U32 UR7, UR6, 0xb, URZ ;  /* 0x0000000b06077899 */ /* 0x000fe4000800063f */
[----:B------:R-:W-:Y:S01]  /*03d0*/  USHF.L.U32 UR6, UR6, 0x1, URZ ;  /* 0x0000000106067899 */ /* 0x000fe2000800063f */
[----:B------:R-:W1:Y:S11]  /*03e0*/  FENCE.VIEW.ASYNC.S ;  /* 0x00000000000073c6 */ /* 0x000e760000000000 */
[----:B-1----:R1:W2:Y:S01]  /*03f0*/  SYNCS.EXCH.64 URZ, [UR10+0x58840], UR6 ;  /* 0x058840060a3f75b2 */ /* 0x0022a20008000100 */
[----:B------:R1:W3:Y:S01]  /*0400*/  SYNCS.EXCH.64 URZ, [UR10+0x58860], UR8 ;  /* 0x058860080a3f75b2 */ /* 0x0002e20008000100 */
[----:B------:R1:W4:Y:S01]  /*0410*/  SYNCS.EXCH.64 URZ, [UR10+0x58848], UR6 ;  /* 0x058848060a3f75b2 */ /* 0x0003220008000100 */
[----:B------:R1:W1:Y:S01]  /*0420*/  SYNCS.EXCH.64 URZ, [UR10+0x58868], UR8 ;  /* 0x058868080a3f75b2 */ /* 0x0002620008000100 */
[----:B------:R1:W1:Y:S01]  /*0430*/  SYNCS.EXCH.64 URZ, [UR10+0x58850], UR6 ;  /* 0x058850060a3f75b2 */ /* 0x0002620008000100 */
[----:B------:R1:W1:Y:S01]  /*0440*/  SYNCS.EXCH.64 URZ, [UR10+0x58870], UR8 ;  /* 0x058870080a3f75b2 */ /* 0x0002620008000100 */
[----:B------:R1:W1:Y:S01]  /*0450*/  SYNCS.EXCH.64 URZ, [UR10+0x58858], UR6 ;  /* 0x058858060a3f75b2 */ /* 0x0002620008000100 */
[----:B------:R1:W1:Y:S01]  /*0460*/  SYNCS.EXCH.64 URZ, [UR10+0x58878], UR8 ;  /* 0x058878080a3f75b2 */ /* 0x0002620008000100 */
[----:B------:R-:W-:Y:S01]  /*0470*/  NOP ;  /* 0x0000000000007918 */ /* 0x000fe20000000000 */
.L_x_2:
[----:B------:R-:W5:Y:S01]  /*0480*/  SHFL.IDX PT, R3, R2, RZ, 0x1f ;  /* 0x00001fff02037589 */ /* 0x000f6200000e0000 */
[----:B------:R-:W-:Y:S01]  /*0490*/  NOP ;  /* 0x0000000000007918 */ /* 0x000fe20000000000 */
[----:B-----5:R-:W-:-:S13]  /*04a0*/  ISETP.NE.AND P0, PT, R3, RZ, PT ;  /* 0x000000ff0300720c */ /* 0x020fda0003f05270 */
[----:B------:R-:W-:Y:S05]  /*04b0*/  @P0 BRA `(.L_x_3) ;  /* 0x0000000000580947 */ /* 0x000fea0003800000 */
[----:B-1----:R-:W1:Y:S01]  /*04c0*/  S2UR UR7, SR_CgaCtaId ;  /* 0x00000000000779c3 */ /* 0x002e620000008800 */
[----:B------:R-:W-:Y:S01]  /*04d0*/  UMOV UR6, 0x400 ;  /* 0x0000040000067882 */ /* 0x000fe20000000000 */
[----:B------:R-:W-:Y:S01]  /*04e0*/  UMOV UR8, 0x1 ;  /* 0x0000000100087882 */ /* 0x000fe20000000000 */
[----:B------:R-:W-:Y:S01]  /*04f0*/  UMOV UR11, 0x100 ;  /* 0x00000100000b7882 */ /* 0x000fe20000000000 */
[----:B------:R-:W-:-:S04]  /*0500*/  UIADD3 UR8, -UR8, 0x100000, URZ ;  /* 0x0010000008087890 */ /* 0x000fc8000fffe13f */
[----:B------:R-:W-:Y:S02]  /*0510*/  USHF.L.U32 UR9, UR8, 0xb, URZ ;  /* 0x0000000b08097899 */ /* 0x000fe4000800063f */
[----:B------:R-:W-:Y:S01]  /*0520*/  USHF.L.U32 UR8, UR8, 0x1, URZ ;  /* 0x0000000108087899 */ /* 0x000fe2000800063f */
[----:B------:R-:W-:Y:S01]  /*0530*/  ELECT P0, URZ, PT ;  /* 0x00000000003f782f */ /* 0x000fe20003800000 */
[----:B-1----:R-:W-:Y:S02]  /*0540*/  ULEA UR10, UR7, UR6, 0x18 ;  /* 0x00000006070a7291 */ /* 0x002fe4000f8ec03f */
[----:B------:R-:W-:-:S04]  /*0550*/  UIADD3 UR6, -UR11, 0x100000, URZ ;  /* 0x001000000b067890 */ /* 0x000fc8000fffe13f */
[----:B------:R-:W-:Y:S02]  /*0560*/  USHF.L.U32 UR7, UR6, 0xb, URZ ;  /* 0x0000000b06077899 */ /* 0x000fe4000800063f */
[----:B------:R-:W-:Y:S01]  /*0570*/  USHF.L.U32 UR6, UR6, 0x1, URZ ;  /* 0x0000000106067899 */ /* 0x000fe2000800063f */
[----:B------:R-:W1:Y:S03]  /*0580*/  FENCE.VIEW.ASYNC.S ;  /* 0x00000000000073c6 */ /* 0x000e660000000000 */
[----:B-1----:R1:W1:Y:S08]  /*0590*/  SYNCS.EXCH.64 URZ, [UR10+0x58800], UR8 ;  /* 0x058800080a3f75b2 */ /* 0x0022700008000100 */
[----:B------:R1:W1:Y:S01]  /*05a0*/  SYNCS.EXCH.64 URZ, [UR10+0x58820], UR6 ;  /* 0x058820060a3f75b2 */ /* 0x0002620008000100 */
[----:B------:R1:W1:Y:S01]  /*05b0*/  SYNCS.EXCH.64 URZ, [UR10+0x58808], UR8 ;  /* 0x058808080a3f75b2 */ /* 0x0002620008000100 */
[----:B------:R1:W1:Y:S01]  /*05c0*/  SYNCS.EXCH.64 URZ, [UR10+0x58828], UR6 ;  /* 0x058828060a3f75b2 */ /* 0x0002620008000100 */
[----:B------:R1:W1:Y:S01]  /*05d0*/  SYNCS.EXCH.64 URZ, [UR10+0x58810], UR8 ;  /* 0x058810080a3f75b2 */ /* 0x0002620008000100 */
[----:B------:R1:W1:Y:S01]  /*05e0*/  SYNCS.EXCH.64 URZ, [UR10+0x58830], UR6 ;  /* 0x058830060a3f75b2 */ /* 0x0002620008000100 */
[----:B------:R1:W1:Y:S01]  /*05f0*/  SYNCS.EXCH.64 URZ, [UR10+0x58818], UR8 ;  /* 0x058818080a3f75b2 */ /* 0x0002620008000100 */
[----:B------:R1:W1:Y:S01]  /*0600*/  SYNCS.EXCH.64 URZ, [UR10+0x58838], UR6 ;  /* 0x058838060a3f75b2 */ /* 0x0002620008000100 */
[----:B------:R-:W-:Y:S01]  /*0610*/  NOP ;  /* 0x0000000000007918 */ /* 0x000fe20000000000 */
.L_x_3:
        /* <DEDUP_REMOVED lines=21> */
[----:B------:R-:W-:Y:S01]  /*0770*/  NOP ;  /* 0x0000000000007918 */ /* 0x000fe20000000000 */
.L_x_4:
[----:B------:R-:W5:Y:S01]  /*0780*/  SHFL.IDX PT, R3, R2, RZ, 0x1f ;  /* 0x00001fff02037589 */ /* 0x000f6200000e0000 */
[----:B------:R-:W-:Y:S01]  /*0790*/  ELECT P0, URZ, PT ;  /* 0x00000000003f782f */ /* 0x000fe20003800000 */
[----:B------:R-:W-:Y:S01]  /*07a0*/  NOP ;  /* 0x0000000000007918 */ /* 0x000fe20000000000 */
[----:B-1----:R-:W-:Y:S02]  /*07b0*/  UMOV UR6, 0x80 ;  /* 0x0000008000067882 */ /* 0x002fe40000000000 */
[C---:B-----5:R-:W-:Y:S02]  /*07c0*/  ISETP.NE.OR P0, PT, R3.reuse, RZ, !P0 ;  /* 0x000000ff0300720c */ /* 0x060fe40004705670 */
[----:B------:R-:W-:-:S11]  /*07d0*/  ISETP.NE.AND P2, PT, R3, RZ, PT ;  /* 0x000000ff0300720c */ /* 0x000fd60003f45270 */
[----:B------:R-:W-:Y:S01]  /*07e0*/  VOTEU.ALL UP1, P0 ;  /* 0x00000000003f7886 */ /* 0x000fe20000020000 */
[----:B------:R-:W-:Y:S01]  /*07f0*/  VOTEU.ALL UP2, P0 ;  /* 0x00000000003f7886 */ /* 0x000fe20000040000 */
[----:B------:R-:W-:Y:S01]  /*0800*/  VOTEU.ALL UP3, P0 ;  /* 0x00000000003f7886 */ /* 0x000fe20000060000 */
[----:B------:R-:W-:Y:S01]  /*0810*/  VOTEU.ALL UP4, P0 ;  /* 0x00000000003f7886 */ /* 0x000fe20000080000 */
[----:B------:R-:W-:Y:S01]  /*0820*/  VOTEU.ALL UP5, P0 ;  /* 0x00000000003f7886 */ /* 0x000fe200000a0000 */
[----:B------:R-:W1:Y:S01]  /*0830*/  @!UP1 S2UR UR9, SR_CgaCtaId ;  /* 0x00000000000999c3 */ /* 0x000e620000008800 */
[----:B------:R-:W-:Y:S01]  /*0840*/  @!UP1 UMOV UR8, 0x400 ;  /* 0x0000040000089882 */ /* 0x000fe20000000000 */
[----:B------:R-:W-:-:S04]  /*0850*/  @!UP1 UIADD3 UR6, -UR6, 0x100000, URZ ;  /* 0x0010000006069890 */ /* 0x000fc8000fffe13f */
[----:B------:R-:W-:Y:S02]  /*0860*/  @!UP1 USHF.L.U32 UR7, UR6, 0xb, URZ ;  /* 0x0000000b06079899 */ /* 0x000fe4000800063f */
[----:B------:R-:W-:Y:S02]  /*0870*/  @!UP1 USHF.L.U32 UR6, UR6, 0x1, URZ ;  /* 0x0000000106069899 */ /* 0x000fe4000800063f */
[----:B-1----:R-:W-:Y:S02]  /*0880*/  @!UP1 ULEA UR8, UR9, UR8, 0x18 ;  /* 0x0000000809089291 */ /* 0x002fe4000f8ec03f */
[----:B------:R-:W-:-:S04]  /*0890*/  UISETP.NE.AND UP1, UPT, UR38, URZ, UPT ;  /* 0x0000003f2600728c */ /* 0x000fc8000bf25270 */
[----:B------:R-:W-:Y:S01]  /*08a0*/  USEL UR13, URZ, 0x1, UP1 ;  /* 0x000000013f0d7887 */ /* 0x000fe20008800000 */
[----:B------:R-:W1:Y:S05]  /*08b0*/  FENCE.VIEW.ASYNC.S ;  /* 0x00000000000073c6 */ /* 0x000e6a0000000000 */
[----:B-1----:R1:W1:Y:S01]  /*08c0*/  @!UP2 SYNCS.EXCH.64 URZ, [UR8+0x588a0], UR6 ;  /* 0x0588a006083fa5b2 */ /* 0x0022620008000100 */
[----:B------:R1:W1:Y:S01]  /*08d0*/  @!UP3 SYNCS.EXCH.64 URZ, [UR8+0x588a8], UR6 ;  /* 0x0588a806083fb5b2 */ /* 0x0002620008000100 */
[----:B------:R1:W1:Y:S01]  /*08e0*/  @!UP4 SYNCS.EXCH.64 URZ, [UR8+0x588b0], UR6 ;  /* 0x0588b006083fc5b2 */ /* 0x0002620008000100 */
[----:B------:R1:W1:Y:S01]  /*08f0*/  @!UP5 SYNCS.EXCH.64 URZ, [UR8+0x588b8], UR6 ;  /* 0x0588b806083fd5b2 */ /* 0x0002620008000100 */
[----:B------:R-:W-:Y:S01]  /*0900*/  NOP ;  /* 0x0000000000007918 */ /* 0x000fe20000000000 */
[----:B------:R-:W-:Y:S05]  /*0910*/  @P2 BRA `(.L_x_5) ;  /* 0x0000000000582947 */ /* 0x000fea0003800000 */
[----:B-1----:R-:W1:Y:S01]  /*0920*/  S2UR UR7, SR_CgaCtaId ;  /* 0x00000000000779c3 */ /* 0x002e620000008800 */
[----:B------:R-:W-:Y:S01]  /*0930*/  UMOV UR6, 0x400 ;  /* 0x0000040000067882 */ /* 0x000fe20000000000 */
[----:B------:R-:W-:Y:S01]  /*0940*/  UMOV UR8, 0x20 ;  /* 0x0000002000087882 */ /* 0x000fe20000000000 */
[----:B------:R-:W-:Y:S01]  /*0950*/  UMOV UR9, 0x80 ;  /* 0x0000008000097882 */ /* 0x000fe20000000000 */
[----:B------:R-:W-:Y:S01]  /*0960*/  ELECT P0, URZ, PT ;  /* 0x00000000003f782f */ /* 0x000fe20003800000 */
[----:B-1----:R-:W-:Y:S02]  /*0970*/  ULEA UR10, UR7, UR6, 0x18 ;  /* 0x00000006070a7291 */ /* 0x002fe4000f8ec03f */
[----:B------:R-:W-:-:S04]  /*0980*/  UIADD3 UR6, -UR8, 0x100000, URZ ;  /* 0x0010000008067890 */ /* 0x000fc8000fffe13f */
[----:B------:R-:W-:Y:S02]  /*0990*/  USHF.L.U32 UR7, UR6, 0xb, URZ ;  /* 0x0000000b06077899 */ /* 0x000fe4000800063f */
[----:B------:R-:W-:Y:S02]  /*09a0*/  USHF.L.U32 UR6, UR6, 0x1, URZ ;  /* 0x0000000106067899 */ /* 0x000fe4000800063f */
        /* <DEDUP_REMOVED lines=13> */
.L_x_5:
[----:B------:R-:W-:Y:S01]  /*0a80*/  ISETP.NE.AND P0, PT, RZ, UR12, PT ;  /* 0x0000000cff007c0c */ /* 0x000fe2000bf05270 */
[----:B------:R-:W-:Y:S01]  /*0a90*/  IMAD.U32 R2, RZ, RZ, UR5 ;  /* 0x00000005ff027e24 */ /* 0x000fe2000f8e00ff */
[----:B------:R-:W-:Y:S01]  /*0aa0*/  NOP ;  /* 0x0000000000007918 */ /* 0x000fe20000000000 */
[----:B-1234-:R-:W-:Y:S03]  /*0ab0*/  BAR.SYNC.DEFER_BLOCKING 0x0 ;  /* 0x0000000000007b1d */ /* 0x01efe60000010000 */
[----:B------:R-:W-:-:S07]  /*0ac0*/  ISETP.EQ.AND P2, PT, R2, 0x1, P1 ;  /* 0x000000010200780c */ /* 0x000fce0000f42270 */
[----:B------:R-:W-:Y:S06]  /*0ad0*/  @!P0 BRA `(.L_x_6) ;  /* 0x000000a000748947 */ /* 0x000fec0003800000 */
[----:B------:R-:W-:-:S06]  /*0ae0*/  UISETP.GT.U32.AND UP0, UPT, UR38, 0x3, UPT ;  /* 0x000000032600788c */ /* 0x000fcc000bf04070 */
[----:B------:R-:W-:-:S13]  /*0af0*/  PLOP3.LUT P0, PT, PT, PT, UP0, 0x80, 0x0 ;  /* 0x000000000000781c */ /* 0x000fda0003f0f008 */
[----:B------:R-:W-:Y:S05]  /*0b00*/  @P0 EXIT ;  /* 0x000000000000094d */ /* 0x000fea0003800000 */
.L_x_7:
[----:B------:R-:W-:-:S08]  /*0b10*/  NOP ;  /* 0x0000000000007918 */ /* 0x000fd00000000000 */
[----:B------:R-:W1:Y:S02]  /*0b20*/  USETMAXREG.TRY_ALLOC.CTAPOOL UP0, 0xf0 ;  /* 0x000000f0000079c8 */ /* 0x000e640008000600 */
[----:B-1----:R-:W-:-:S13]  /*0b30*/  PLOP3.LUT P0, PT, PT, PT, UP0, 0x80, 0x0 ;  /* 0x000000000000781c */ /* 0x002fda0003f0f008 */
[----:B------:R-:W-:Y:S05]  /*0b40*/  @!P0 BRA `(.L_x_7) ;  /* 0xfffffffc00f08947 */ /* 0x000fea000383ffff */
[----:B------:R-:W-:Y:S01]  /*0b50*/  UISETP.NE.AND UP0, UPT, UR12, 0x1, UPT ;  /* 0x000000010c00788c */ /* 0x000fe2000bf05270 */
[----:B------:R-:W1:Y:S01]  /*0b60*/  S2UR UR42, SR_CTAID.X ;  /* 0x00000000002a79c3 */ /* 0x000e620000002500 */
[----:B------:R-:W-:Y:S01]  /*0b70*/  UMOV UR6, URZ ;  /* 0x0000003f00067c82 */ /* 0x000fe20008000000 */
[----:B------:R-:W-:-:S03]  /*0b80*/  UMOV UR5, URZ ;  /* 0x0000003f00057c82 */ /* 0x000fc60008000000 */
[----:B------:R-:W-:-:S13]  /*0b90*/  PLOP3.LUT P0, PT, PT, PT, UP0, 0x80, 0x0 ;  /* 0x000000000000781c */ /* 0x000fda0003f0f008 */
[----:B------:R-:W-:Y:S05]  /*0ba0*/  @!P0 BRA `(.L_x_8) ;  /* 0x0000000000388947 */ /* 0x000fea0003800000 */
[----:B------:R-:W-:Y:S01]  /*0bb0*/  UISETP.NE.AND UP0, UPT, UR12, 0x2, UPT ;  /* 0x000000020c00788c */ /* 0x000fe2000bf05270 */
[----:B------:R-:W-:-:S05]  /*0bc0*/  UMOV UR5, 0x2 ;  /* 0x0000000200057882 */ /* 0x000fca0000000000 */
[----:B------:R-:W-:-:S13]  /*0bd0*/  PLOP3.LUT P1, PT, PT, PT, UP0, 0x80, 0x0 ;  /* 0x000000000000781c */ /* 0x000fda0003f2f008 */
[----:B------:R-:W-:Y:S05]  /*0be0*/  @!P1 BRA `(.L_x_8) ;  /* 0x0000000000289947 */ /* 0x000fea0003800000 */
[----:B------:R-:W-:-:S06]  /*0bf0*/  UISETP.NE.AND UP0, UPT, UR12, 0x3, UPT ;  /* 0x000000030c00788c */ /* 0x000fcc000bf05270 */
[----:B------:R-:W-:-:S13]  /*0c00*/  PLOP3.LUT P1, PT, PT, PT, UP0, 0x80, 0x0 ;  /* 0x000000000000781c */ /* 0x000fda0003f2f008 */
[----:B------:R-:W-:Y:S05]  /*0c10*/  @!P1 BRA `(.L_x_9) ;  /* 0x0000000000149947 */ /* 0x000fea0003800000 */
[----:B------:R-:W-:-:S11]  /*0c20*/  UISETP.NE.AND UP0, UPT, UR12, 0x4, UPT ;  /* 0x000000040c00788c */ /* 0x000fd6000bf05270 */
[----:B------:R-:W-:Y:S01]  /*0c30*/  @!UP0 UMOV UR6, 0x1 ;  /* 0x0000000100068882 */ /* 0x000fe20000000000 */
[----:B------:R-:W-:Y:S01]  /*0c40*/  @UP0 UMOV UR5, URZ ;  /* 0x0000003f00050c82 */ /* 0x000fe20008000000 */
[----:B------:R-:W-:Y:S01]  /*0c50*/  @UP0 UMOV UR6, URZ ;  /* 0x0000003f00060c82 */ /* 0x000fe20008000000 */
[----:B------:R-:W-:Y:S05]  /*0c60*/  BRA `(.L_x_8) ;  /* 0x0000000000087947 */ /* 0x000fea0003800000 */
.L_x_9:
[----:B------:R-:W-:Y:S01]  /*0c70*/  UMOV UR6, 0x1 ;  /* 0x0000000100067882 */ /* 0x000fe20000000000 */
[----:B------:R-:W-:-:S05]  /*0c80*/  UMOV UR5, URZ ;  /* 0x0000003f00057c82 */ /* 0x000fca0008000000 */
.L_x_8:
[----:B------:R-:W-:Y:S05]  /*0c90*/  @!P0 BRA `(.L_x_10) ;  /* 0x00000000003c8947 */ /* 0x000fea0003800000 */
[----:B------:R-:W-:-:S06]  /*0ca0*/  UISETP.NE.AND UP0, UPT, UR12, 0x2, UPT ;  /* 0x000000020c00788c */ /* 0x000fcc000bf05270 */
[----:B------:R-:W-:-:S13]  /*0cb0*/  PLOP3.LUT P0, PT, PT, PT, UP0, 0x80, 0x0 ;  /* 0x000000000000781c */ /* 0x000fda0003f0f008 */
[----:B------:R-:W-:Y:S05]  /*0cc0*/  @!P0 BRA `(.L_x_11) ;  /* 0x0000000000288947 */ /* 0x000fea0003800000 */
[----:B------:R-:W-:-:S06]  /*0cd0*/  UISETP.NE.AND UP0, UPT, UR12, 0x3, UPT ;  /* 0x000000030c00788c */ /* 0x000fcc000bf05270 */
[----:B------:R-:W-:-:S13]  /*0ce0*/  PLOP3.LUT P0, PT, PT, PT, UP0, 0x80, 0x0 ;  /* 0x000000000000781c */ /* 0x000fda0003f0f008 */
[----:B------:R-:W-:Y:S05]  /*0cf0*/  @!P0 BRA `(.L_x_12) ;  /* 0x0000000000148947 */ /* 0x000fea0003800000 */
[----:B------:R-:W-:-:S06]  /*0d00*/  UISETP.NE.AND UP0, UPT, UR12, 0x4, UPT ;  /* 0x000000040c00788c */ /* 0x000fcc000bf05270 */
[----:B------:R-:W-:-:S13]  /*0d10*/  PLOP3.LUT P0, PT, PT, PT, UP0, 0x80, 0x0 ;  /* 0x000000000000781c */ /* 0x000fda0003f0f008 */
[----:B------:R-:W-:Y:S05]  /*0d20*/  @P0 BRA `(.L_x_13) ;  /* 0x00000000001c0947 */ /* 0x000fea0003800000 */
[----:B-1----:R-:W-:Y:S01]  /*0d30*/  ULEA UR42, UR42, 0x3, 0x1 ;  /* 0x000000032a2a7891 */ /* 0x002fe2000f8e083f */
[----:B------:R-:W-:Y:S11]  /*0d40*/  BRA `(.L_x_13) ;  /* 0x0000000000147947 */ /* 0x000ff60003800000 */
.L_x_12:
[----:B-1----:R-:W-:Y:S01]  /*0d50*/  ULEA UR42, UR42, 0x2, 0x1 ;  /* 0x000000022a2a7891 */ /* 0x002fe2000f8e083f */
[----:B------:R-:W-:Y:S11]  /*0d60*/  BRA `(.L_x_13) ;  /* 0x00000000000c7947 */ /* 0x000ff60003800000 */
.L_x_11:
[----:B-1----:R-:W-:Y:S01]  /*0d70*/  ULEA UR42, UR42, 0x1, 0x1 ;  /* 0x000000012a2a7891 */ /* 0x002fe2000f8e083f */
[----:B------:R-:W-:Y:S11]  /*0d80*/  BRA `(.L_x_13) ;  /* 0x0000000000047947 */ /* 0x000ff60003800000 */
.L_x_10:
[----:B-1----:R-:W-:-:S12]  /*0d90*/  USHF.L.U32 UR42, UR42, 0x1, URZ ;  /* 0x000000012a2a7899 */ /* 0x002fd8000800063f */
.L_x_13:
[----:B------:R-:W-:-:S04]  /*0da0*/  ULOP3.LUT UR7, UR4, 0x1, URZ, 0xfc, !UPT ;  /* 0x0000000104077892 */ /* 0x000fc8000f8efc3f */
[----:B------:R-:W-:-:S06]  /*0db0*/  UISETP.NE.AND UP0, UPT, UR7, 0x3, UPT ;  /* 0x000000030700788c */ /* 0x000fcc000bf05270 */
[----:B------:R-:W-:-:S13]  /*0dc0*/  PLOP3.LUT P0, PT, PT, PT, UP0, 0x80, 0x0 ;  /* 0x000000000000781c */ /* 0x000fda0003f0f008 */
[----:B------:R-:W-:Y:S05]  /*0dd0*/  @!P0 BRA `(.L_x_14) ;  /* 0x0000000000048947 */ /* 0x000fea0003800000 */
[----:B-1----:R-:W-:Y:S01]  /*0de0*/  BPT.TRAP 0x1 ;  /* 0x000000040000795c */ /* 0x002fe20000300000 */
.L_x_14:
[----:B------:R-:W2:Y:S01]  /*0df0*/  S2UR UR7, SR_CgaCtaId ;  /* 0x00000000000779c3 */ /* 0x000ea20000008800 */
[----:B------:R-:W-:Y:S01]  /*0e00*/  UMOV UR36, 0x400 ;  /* 0x0000040000247882 */ /* 0x000fe20000000000 */
[----:B------:R-:W-:-:S05]  /*0e10*/  IMAD.U32 R2, RZ, RZ, UR6 ;  /* 0x00000006ff027e24 */ /* 0x000fca000f8e00ff */
[----:B------:R-:W-:Y:S01]  /*0e20*/  SHF.L.U32 R2, R2, 0x1f, RZ ;  /* 0x0000001f02027819 */ /* 0x000fe200000006ff */
[----:B--2---:R-:W-:-:S04]  /*0e30*/  ULEA UR36, UR7, UR36, 0x18 ;  /* 0x0000002407247291 */ /* 0x004fc8000f8ec03f */
[----:B------:R-:W-:-:S09]  /*0e40*/  ULEA UR7, UR5, UR36, 0x3 ;  /* 0x0000002405077291 */ /* 0x000fd2000f8e183f */
[----:B------:R-:W2:Y:S02]  /*0e50*/  SYNCS.PHASECHK.TRANS64.TRYWAIT P1, [UR7+0x58840], R2 ;  /* 0x05884002ff0075a7 */ /* 0x000ea40008020147 */
[----:B--2---:R-:W-:Y:S05]  /*0e60*/  @!P1 BRA `(.L_x_15) ;  /* 0x000000dc002c9947 */ /* 0x004fea0003800000 */
.L_x_132:
[----:B------:R-:W-:Y:S05]  /*0e70*/  @!P0 BRA `(.L_x_16) ;  /* 0x0000000000048947 */ /* 0x000fea0003800000 */
[----:B-1----:R-:W-:Y:S01]  /*0e80*/  BPT.TRAP 0x1 ;  /* 0x000000040000795c */ /* 0x002fe20000300000 */
.L_x_16:
[----:B------:R-:W3:Y:S01]  /*0e90*/  SYNCS.PHASECHK.TRANS64.TRYWAIT P1, [UR7+0x58848], R2 ;  /* 0x05884802ff0075a7 */ /* 0x000ee20008020147 */
[----:B--2---:R-:W-:Y:S01]  /*0ea0*/  SHF.R.S32.HI R3, RZ, 0x1f, R0 ;  /* 0x0000001fff037819 */ /* 0x004fe20000011400 */
[----:B------:R-:W-:-:S03]  /*0eb0*/  UMOV UR8, 0x1 ;  /* 0x0000000100087882 */ /* 0x000fc60000000000 */
[----:B------:R-:W-:-:S04]  /*0ec0*/  LEA.HI R3, R3, R0, RZ, 0x7 ;  /* 0x0000000003037211 */ /* 0x000fc800078f38ff */
[----:B------:R-:W-:-:S05]  /*0ed0*/  LOP3.LUT R3, R3, 0xffffff80, RZ, 0xc0, !PT ;  /* 0xffffff8003037812 */ /* 0x000fca00078ec0ff */
[----:B------:R-:W-:Y:S01]  /*0ee0*/  IMAD.IADD R3, R0, 0x1, -R3 ;  /* 0x0000000100037824 */ /* 0x000fe200078e0a03 */
[----:B---3--:R-:W-:Y:S06]  /*0ef0*/  @!P1 BRA `(.L_x_17) ;  /* 0x000000dc00209947 */ /* 0x008fec0003800000 */
.L_x_133:
[----:B------:R-:W-:Y:S01]  /*0f00*/  ULDC UR6, c[0x0][0x288] ;  /* 0x0000a20000067ab9 */ /* 0x000fe20000000800 */
[----:B------:R3:W-:Y:S01]  /*0f10*/  STL [R1+0x100], RZ ;  /* 0x000100ff01007387 */ /* 0x0007e20000100800 */
[----:B------:R-:W-:Y:S01]  /*0f20*/  UISETP.GE.AND UP0, UPT, UR6, 0x1, UPT ;  /* 0x000000010600788c */ /* 0x000fe2000bf06270 */
[----:B------:R-:W-:Y:S01]  /*0f30*/  CS2R R152, SRZ ;  /* 0x0000000000987805 */ /* 0x000fe2000001ff00 */
[----:B------:R-:W-:Y:S01]  /*0f40*/  UMOV UR7, URZ ;  /* 0x0000003f00077c82 */ /* 0x000fe20008000000 */
[----:B------:R3:W-:Y:S01]  /*0f50*/  STL [R1+0x104], RZ ;  /* 0x000104ff01007387 */ /* 0x0007e20000100800 */
[----:B------:R-:W-:Y:S01]  /*0f60*/  UMOV UR37, URZ ;  /* 0x0000003f00257c82 */ /* 0x000fe20008000000 */
[----:B------:R-:W-:Y:S02]  /*0f70*/  CS2R R154, SRZ ;  /* 0x00000000009a7805 */ /* 0x000fe4000001ff00 */
[----:B------:R-:W-:Y:S01]  /*0f80*/  PLOP3.LUT P1, PT, PT, PT, UP0, 0x80, 0x0 ;  /* 0x000000000000781c */ /* 0x000fe20003f2f008 */
[----:B------:R3:W-:Y:S01]  /*0f90*/  STL [R1+0x108], RZ ;  /* 0x000108ff01007387 */ /* 0x0007e20000100800 */
[----:B------:R-:W-:-:S02]  /*0fa0*/  CS2R R156, SRZ ;  /* 0x00000000009c7805 */ /* 0x000fc4000001ff00 */
[----:B------:R-:W-:Y:S02]  /*0fb0*/  CS2R R158, SRZ ;  /* 0x00000000009e7805 */ /* 0x000fe4000001ff00 */
[----:B------:R-:W-:Y:S01]  /*0fc0*/  CS2R R160, SRZ ;  /* 0x0000000000a07805 */ /* 0x000fe2000001ff00 */
[----:B------:R3:W-:Y:S01]  /*0fd0*/  STL [R1+0x10c], RZ ;  /* 0x00010cff01007387 */ /* 0x0007e20000100800 */
[----:B------:R-:W-:Y:S02]  /*0fe0*/  CS2R R162, SRZ ;  /* 0x0000000000a27805 */ /* 0x000fe4000001ff00 */
[----:B------:R-:W-:Y:S02]  /*0ff0*/  CS2R R164, SRZ ;  /* 0x0000000000a47805 */ /* 0x000fe4000001ff00 */
[----:B------:R-:W-:Y:S01]  /*1000*/  CS2R R166, SRZ ;  /* 0x0000000000a67805 */ /* 0x000fe2000001ff00 */
        /* <DEDUP_REMOVED lines=32> */
[----:B------:R3:W-:Y:S04]  /*1210*/  STL [R1+0x130], RZ ;  /* 0x000130ff01007387 */ /* 0x0007e80000100800 */
        /* <DEDUP_REMOVED lines=50> */
[----:B------:R3:W-:Y:S01]  /*1540*/  STL [R1+0x1fc], RZ ;  /* 0x0001fcff01007387 */ /* 0x0007e20000100800 */
[----:B------:R-:W-:Y:S05]  /*1550*/  @!P1 BRA `(.L_x_18) ;  /* 0x00000078004c9947 */ /* 0x000fea0003800000 */
[----:B------:R-:W-:Y:S01]  /*1560*/  SHF.R.S32.HI R0, RZ, 0x1f, R3 ;  /* 0x0000001fff007819 */ /* 0x000fe20000011403 */
[----:B------:R4:W-:Y:S01]  /*1570*/  STL [R1+0x100], RZ ;  /* 0x000100ff01007387 */ /* 0x0009e20000100800 */
[----:B------:R-:W-:Y:S02]  /*1580*/  UIADD3 UR6, UR6, 0x7f, URZ ;  /* 0x0000007f06067890 */ /* 0x000fe4000fffe03f */
[CC--:B--2---:R-:W-:Y:S01]  /*1590*/  LEA.HI R2, R0.reuse, R3.reuse, RZ, 0x2 ;  /* 0x0000000300027211 */ /* 0x0c4fe200078f10ff */
[----:B-1----:R-:W-:Y:S01]  /*15a0*/  ULOP3.LUT UR9, UR42, 0x1, URZ, 0xc0, !UPT ;  /* 0x000000012a097892 */ /* 0x002fe2000f8ec03f */
[----:B------:R-:W-:Y:S01]  /*15b0*/  LEA.HI R4, R0, R3, RZ, 0x5 ;  /* 0x0000000300047211 */ /* 0x000fe200078f28ff */
[----:B------:R-:W-:Y:S01]  /*15c0*/  USHF.R.S32.HI UR7, URZ, 0x1f, UR6 ;  /* 0x0000001f3f077899 */ /* 0x000fe20008011406 */
[--C-:B------:R-:W-:Y:S01]  /*15d0*/  SHF.R.S32.HI R0, RZ, 0x2, R2.reuse ;  /* 0x00000002ff007819 */ /* 0x100fe20000011402 */
[----:B------:R-:W-:Y:S01]  /*15e0*/  UMOV UR8, 0x1 ;  /* 0x0000000100087882 */ /* 0x000fe20000000000 */
[----:B------:R-:W-:Y:S01]  /*15f0*/  SHF.R.S32.HI R5, RZ, 0x1f, R2 ;  /* 0x0000001fff057819 */ /* 0x000fe20000011402 */
[----:B------:R-:W-:Y:S01]  /*1600*/  IMAD.SHL.U32 R4, R4, 0x40, RZ ;  /* 0x0000004004047824 */ /* 0x000fe200078e00ff */
[----:B------:R-:W-:Y:S01]  /*1610*/  LOP3.LUT R2, R2, 0x7ffffffc, RZ, 0xc0, !PT ;  /* 0x7ffffffc02027812 */ /* 0x000fe200078ec0ff */
[----:B------:R-:W-:Y:S01]  /*1620*/  ULEA.HI UR7, UR7, UR6, URZ, 0x7 ;  /* 0x0000000607077291 */ /* 0x000fe2000f8f383f */
[----:B------:R-:W-:Y:S01]  /*1630*/  LEA.HI R5, R5, R0, RZ, 0x3 ;  /* 0x0000000005057211 */ /* 0x000fe200078f18ff */
[----:B------:R-:W-:Y:S01]  /*1640*/  UMOV UR37, URZ ;  /* 0x0000003f00257c82 */ /* 0x000fe20008000000 */
[----:B------:R-:W-:Y:S01]  /*1650*/  LOP3.LUT R4, R4, 0xfffff800, RZ, 0xc0, !PT ;  /* 0xfffff80004047812 */ /* 0x000fe200078ec0ff */
[----:B------:R-:W-:Y:S01]  /*1660*/  IMAD.IADD R2, R3, 0x1, -R2 ;  /* 0x0000000103027824 */ /* 0x000fe200078e0a02 */
[----:B------:R-:W-:Y:S01]  /*1670*/  LOP3.LUT R5, R5, 0xfffffff8, RZ, 0xc0, !PT ;  /* 0xfffffff805057812 */ /* 0x000fe200078ec0ff */
[----:B------:R-:W-:-:S02]  /*1680*/  USHF.R.S32.HI UR10, URZ, 0x7, UR7 ;  /* 0x000000073f0a7899 */ /* 0x000fc40008011407 */
[----:B------:R-:W-:Y:S01]  /*1690*/  IMAD.SHL.U32 R225, R2, 0x2, RZ ;  /* 0x0000000202e17824 */ /* 0x000fe200078e00ff */
[----:B------:R-:W-:Y:S01]  /*16a0*/  UMOV UR6, URZ ;  /* 0x0000003f00067c82 */ /* 0x000fe20008000000 */
[----:B------:R-:W-:Y:S01]  /*16b0*/  IMAD.IADD R5, R0, 0x1, -R5 ;  /* 0x0000000100057824 */ /* 0x000fe200078e0a05 */
[----:B------:R-:W-:Y:S01]  /*16c0*/  UMOV UR7, URZ ;  /* 0x0000003f00077c82 */ /* 0x000fe20008000000 */
[----:B------:R-:W-:Y:S01]  /*16d0*/  IMAD.IADD R4, R225, 0x1, R4 ;  /* 0x00000001e1047824 */ /* 0x000fe200078e0204 */
[----:B------:R-:W-:Y:S01]  /*16e0*/  UMOV UR21, URZ ;  /* 0x0000003f00157c82 */ /* 0x000fe20008000000 */
[----:B------:R-:W-:Y:S01]  /*16f0*/  IMAD.U32 R0, RZ, RZ, UR9 ;  /* 0x00000009ff007e24 */ /* 0x000fe2000f8e00ff */
[----:B------:R-:W-:Y:S01]  /*1700*/  UMOV UR20, URZ ;  /* 0x0000003f00147c82 */ /* 0x000fe20008000000 */
[C---:B------:R-:W-:Y:S01]  /*1710*/  IMAD R4, R5.reuse, 0x8, R4 ;  /* 0x0000000805047824 */ /* 0x040fe200078e0204 */
[----:B------:R-:W-:Y:S01]  /*1720*/  ULDC.64 UR24, c[0x0][0x208] ;  /* 0x0000820000187ab9 */ /* 0x000fe20000000a00 */
[----:B------:R-:W-:Y:S01]  /*1730*/  ULDC UR11, c[0x0][0xa04] ;  /* 0x00028100000b7ab9 */ /* 0x000fe20000000800 */
[----:B------:R-:W-:Y:S01]  /*1740*/  ULDC UR12, c[0x0][0xa00] ;  /* 0x00028000000c7ab9 */ /* 0x000fe20000000800 */
[----:B------:R-:W-:Y:S01]  /*1750*/  IMAD R226, R5, 0x18, R4 ;  /* 0x0000001805e27824 */ /* 0x000fe200078e0204 */
[----:B------:R-:W-:-:S05]  /*1760*/  LEA R3, R4, UR36, 0x1 ;  /* 0x0000002404037c11 */ /* 0x000fca000f8e08ff */
[----:B----4-:R-:W-:-:S07]  /*1770*/  IMAD R3, R0, 0x4000, R3 ;  /* 0x0000400000037824 */ /* 0x010fce00078e0203 */
.L_x_40:
[----:B-12-45:R-:W-:Y:S05]  /*1780*/  @!P0 BRA `(.L_x_19) ;  /* 0x0000000000048947 */ /* 0x036fea0003800000 */
[----:B------:R-:W-:Y:S01]  /*1790*/  BPT.TRAP 0x1 ;  /* 0x000000040000795c */ /* 0x000fe20000300000 */
.L_x_19:
[----:B------:R-:W-:Y:S01]  /*17a0*/  ULEA UR15, UR21, UR36, 0x3 ;  /* 0x00000024150f7291 */ /* 0x000fe2000f8e183f */
[----:B------:R-:W-:-:S05]  /*17b0*/  IMAD.U32 R0, RZ, RZ, UR20 ;  /* 0x00000014ff007e24 */ /* 0x000fca000f8e00ff */
[----:B------:R-:W-:-:S04]  /*17c0*/  SHF.L.U32 R0, R0, 0x1f, RZ ;  /* 0x0000001f00007819 */ /* 0x000fc800000006ff */
[----:B------:R-:W1:Y:S02]  /*17d0*/  SYNCS.PHASECHK.TRANS64.TRYWAIT P1, [UR15+0x58800], R0 ;  /* 0x05880000ff0075a7 */ /* 0x000e64000802014f */
[----:B-1----:R-:W-:Y:S05]  /*17e0*/  @!P1 BRA `(.L_x_20) ;  /* 0x000000d000fc9947 */ /* 0x002fea0003800000 */
.L_x_134:
[----:B------:R-:W-:Y:S01]  /*17f0*/  UIADD3 UR15, UR36, 0x18000, URZ ;  /* 0x00018000240f7890 */ /* 0x000fe2000fffe03f */
[----:B------:R-:W-:Y:S01]  /*1800*/  WARPGROUP.ARRIVE ;  /* 0x00000000000079c5 */ /* 0x000fe20000000000 */
[----:B------:R-:W-:Y:S02]  /*1810*/  USHF.R.U32.HI UR27, URZ, 0x4, UR36 ;  /* 0x000000043f1b7899 */ /* 0x000fe40008011624 */
[----:B------:R-:W-:Y:S02]  /*1820*/  USHF.R.U32.HI UR15, URZ, 0x4, UR15 ;  /* 0x000000043f0f7899 */ /* 0x000fe4000801160f */
[----:B------:R-:W-:Y:S02]  /*1830*/  ULOP3.LUT UR27, UR27, 0x3fff, URZ, 0xc0, !UPT ;  /* 0x00003fff1b1b7892 */ /* 0x000fe4000f8ec03f */
[----:B------:R-:W-:Y:S02]  /*1840*/  ULOP3.LUT UR26, UR15, 0x3fff, URZ, 0xc0, !UPT ;  /* 0x00003fff0f1a7892 */ /* 0x000fe4000f8ec03f */
[----:B------:R-:W-:-:S02]  /*1850*/  ULOP3.LUT UR23, UR27, 0x10000, URZ, 0xfc, !UPT ;  /* 0x000100001b177892 */ /* 0x000fc4000f8efc3f */
[----:B------:R-:W-:Y:S02]  /*1860*/  ULOP3.LUT UR22, UR26, 0x10000, URZ, 0xfc, !UPT ;  /* 0x000100001a167892 */ /* 0x000fe4000f8efc3f */
[----:B------:R-:W-:Y:S02]  /*1870*/  ULEA UR23, UR5, UR23, 0xa ;  /* 0x0000001705177291 */ /* 0x000fe4000f8e503f */
[----:B------:R-:W-:Y:S01]  /*1880*/  ULEA UR15, UR21, UR22, 0xb ;  /* 0x00000016150f7291 */ /* 0x000fe2000f8e583f */
[----:B------:R-:W-:Y:S01]  /*1890*/  UMOV UR17, 0x40000040 ;  /* 0x4000004000117882 */ /* 0x000fe20000000000 */
[----:B------:R-:W-:-:S03]  /*18a0*/  UMOV UR19, 0x40000040 ;  /* 0x4000004000137882 */ /* 0x000fc60000000000 */
[----:B------:R-:W-:Y:S02]  /*18b0*/  UMOV UR16, UR23 ;  /* 0x0000001700107c82 */ /* 0x000fe40008000000 */
[----:B------:R-:W-:Y:S02]  /*18c0*/  UMOV UR18, UR15 ;  /* 0x0000000f00127c82 */ /* 0x000fe40008000000 */
[----:B------:R-:W-:Y:S01]  /*18d0*/  HGMMA.64x128x16.F32 R88, gdesc[UR16], RZ, !UPT, gsb0 ;  /* 0x01e00000105879f0 */ /* 0x000fe2000c0008ff */
[----:B------:R-:W-:Y:S02]  /*18e0*/  UIADD3 UR16, UR23, 0x2, URZ ;  /* 0x0000000217107890 */ /* 0x000fe4000fffe03f */
[----:B------:R-:W-:Y:S01]  /*18f0*/  UIADD3 UR18, UR15, 0x2, URZ ;  /* 0x000000020f127890 */ /* 0x000fe2000fffe03f */
[----:B------:R-:W-:Y:S01]  /*1900*/  UMOV UR17, 0x40000040 ;  /* 0x4000004000117882 */ /* 0x000fe20000000000 */
[----:B------:R-:W-:Y:S01]  /*1910*/  UMOV UR19, 0x40000040 ;  /* 0x4000004000137882 */ /* 0x000fe20000000000 */
[----:B------:R-:W-:-:S02]  /*1920*/  WARPGROUP.DEPBAR.LE gsb0, 0x0 ;  /* 0x00008000000079c5 */ /* 0x000fc40000010000 */
[----:B------:R-:W-:-:S06]  /*1930*/  WARPGROUP.ARRIVE ;  /* 0x00000000000079c5 */ /* 0x000fcc0000000000 */
[----:B------:R-:W-:Y:S01]  /*1940*/  HGMMA.64x128x16.F32 R88, gdesc[UR16], R88, gsb0 ;  /* 0x01e00000105879f0 */ /* 0x000fe20008000858 */
[----:B------:R-:W-:Y:S02]  /*1950*/  UIADD3 UR16, UR23, 0x4, URZ ;  /* 0x0000000417107890 */ /* 0x000fe4000fffe03f */
[----:B------:R-:W-:Y:S01]  /*1960*/  UIADD3 UR18, UR15, 0x4, URZ ;  /* 0x000000040f127890 */ /* 0x000fe2000fffe03f */
[----:B------:R-:W-:Y:S01]  /*1970*/  UMOV UR17, 0x40000040 ;  /* 0x4000004000117882 */ /* 0x000fe20000000000 */
[----:B------:R-:W-:Y:S01]  /*1980*/  UMOV UR19, 0x40000040 ;  /* 0x4000004000137882 */ /* 0x000fe20000000000 */
[----:B------:R-:W-:Y:S02]  /*1990*/  WARPGROUP.DEPBAR.LE gsb0, 0x0 ;  /* 0x00008000000079c5 */ /* 0x000fe40000010000 */
        /* <DEDUP_REMOVED lines=34> */
[----:B------:R-:W-:-:S04]  /*1bc0*/  UIADD3 UR15, UR21, 0x1, URZ ;  /* 0x00000001150f7890 */ /* 0x000fc8000fffe03f */
[----:B------:R-:W-:-:S04]  /*1bd0*/  UISETP.NE.AND UP0, UPT, UR15, 0x4, UPT ;  /* 0x000000040f00788c */ /* 0x000fc8000bf05270 */
[----:B------:R-:W-:Y:S01]  /*1be0*/  USEL UR15, UR15, URZ, UP0 ;  /* 0x0000003f0f0f7287 */ /* 0x000fe20008000000 */
[----:B------:R-:W-:Y:S02]  /*1bf0*/  WARPGROUP.DEPBAR.LE gsb0, 0x0 ;  /* 0x00008000000079c5 */ /* 0x000fe40000010000 */
[----:B------:R-:W-:-:S06]  /*1c00*/  WARPGROUP.ARRIVE ;  /* 0x00000000000079c5 */ /* 0x000fcc0000000000 */
[----:B------:R-:W-:Y:S01]  /*1c10*/  HGMMA.64x128x16.F32 R88, gdesc[UR16], R88, gsb0 ;  /* 0x01e00000105879f0 */ /* 0x000fe20008000858 */
[----:B------:R-:W-:-:S04]  /*1c20*/  USEL UR16, URZ, 0x1, UP0 ;  /* 0x000000013f107887 */ /* 0x000fc80008000000 */
[----:B------:R-:W-:Y:S01]  /*1c30*/  ULOP3.LUT UR20, UR20, UR16, URZ, 0x3c, !UPT ;  /* 0x0000001014147292 */ /* 0x000fe2000f8e3c3f */
[----:B------:R-:W-:Y:S02]  /*1c40*/  WARPGROUP.DEPBAR.LE gsb0, 0x0 ;  /* 0x00008000000079c5 */ /* 0x000fe40000010000 */
[----:B------:R-:W-:Y:S09]  /*1c50*/  @!P0 BRA `(.L_x_21) ;  /* 0x0000000000048947 */ /* 0x000ff20003800000 */
[----:B------:R-:W-:Y:S01]  /*1c60*/  BPT.TRAP 0x1 ;  /* 0x000000040000795c */ /* 0x000fe20000300000 */
.L_x_21:
[----:B------:R-:W-:Y:S01]  /*1c70*/  ULEA UR16, UR15, UR36, 0x3 ;  /* 0x000000240f107291 */ /* 0x000fe2000f8e183f */
[----:B-1----:R-:W-:-:S05]  /*1c80*/  IMAD.U32 R0, RZ, RZ, UR20 ;  /* 0x00000014ff007e24 */ /* 0x002fca000f8e00ff */
[----:B------:R-:W-:-:S04]  /*1c90*/  SHF.L.U32 R0, R0, 0x1f, RZ ;  /* 0x0000001f00007819 */ /* 0x000fc800000006ff */
[----:B------:R-:W1:Y:S02]  /*1ca0*/  SYNCS.PHASECHK.TRANS64.TRYWAIT P1, [UR16+0x58800], R0 ;  /* 0x05880000ff0075a7 */ /* 0x000e640008020150 */
[----:B-1----:R-:W-:Y:S05]  /*1cb0*/  @!P1 BRA `(.L_x_22) ;  /* 0x000000cc00e09947 */ /* 0x002fea0003800000 */
.L_x_135:
[----:B------:R-:W-:Y:S01]  /*1cc0*/  ULEA UR28, UR15, UR22, 0xb ;  /* 0x000000160f1c7291 */ /* 0x000fe2000f8e583f */
[----:B------:R-:W-:Y:S01]  /*1cd0*/  WARPGROUP.ARRIVE ;  /* 0x00000000000079c5 */ /* 0x000fe20000000000 */
[----:B------:R-:W-:Y:S01]  /*1ce0*/  UIADD3 UR16, UR23, 0x400, URZ ;  /* 0x0000040017107890 */ /* 0x000fe2000fffe03f */
[----:B-1----:R-:W1:Y:S01]  /*1cf0*/  MUFU.RCP64H R5, 2.3591403961181640625 ;  /* 0x4002df8500057908 */ /* 0x002e620000001800 */
[----:B------:R-:W-:Y:S01]  /*1d00*/  UMOV UR19, 0x40000040 ;  /* 0x4000004000137882 */ /* 0x000fe20000000000 */
[----:B------:R-:W-:Y:S01]  /*1d10*/  UMOV UR17, 0x40000040 ;  /* 0x4000004000117882 */ /* 0x000fe20000000000 */
[----:B------:R-:W-:Y:S01]  /*1d20*/  IMAD.MOV.U32 R8, RZ, RZ, 0x458a2bb4 ;  /* 0x458a2bb4ff087424 */ /* 0x000fe200078e00ff */
[----:B------:R-:W-:Y:S01]  /*1d30*/  UMOV UR18, UR28 ;  /* 0x0000001c00127c82 */ /* 0x000fe20008000000 */
[----:B------:R-:W-:Y:S01]  /*1d40*/  IMAD.MOV.U32 R9, RZ, RZ, 0x4002df85 ;  /* 0x4002df85ff097424 */ /* 0x000fe200078e00ff */
[----:B------:R-:W-:Y:S01]  /*1d50*/  UMOV UR30, 0x2c515da4 ;  /* 0x2c515da4001e7882 */ /* 0x000fe20000000000 */
[----:B------:R-:W-:Y:S01]  /*1d60*/  IMAD.MOV.U32 R4, RZ, RZ, RZ ;  /* 0x000000ffff047224 */ /* 0x000fe200078e00ff */
[----:B------:R-:W-:Y:S01]  /*1d70*/  HGMMA.64x128x16.F32 R24, gdesc[UR16], RZ, !UPT, gsb0 ;  /* 0x01e00000101879f0 */ /* 0x000fe2000c0008ff */
[----:B------:R-:W-:Y:S01]  /*1d80*/  UIADD3 UR16, UR23, 0x402, URZ ;  /* 0x0000040217107890 */ /* 0x000fe2000fffe03f */
[----:B------:R-:W-:Y:S01]  /*1d90*/  IMAD.MOV.U32 R10, RZ, RZ, -0x748574fc ;  /* 0x8b7a8b04ff0a7424 */ /* 0x000fe200078e00ff */
[----:B------:R-:W-:Y:S01]  /*1da0*/  UIADD3 UR18, UR28, 0x2, URZ ;  /* 0x000000021c127890 */ /* 0x000fe2000fffe03f */
[----:B------:R-:W-:Y:S01]  /*1db0*/  IMAD.MOV.U32 R11, RZ, RZ, 0x3ed0ee25 ;  /* 0x3ed0ee25ff0b7424 */ /* 0x000fe200078e00ff */
[----:B------:R-:W-:Y:S01]  /*1dc0*/  UMOV UR17, 0x40000040 ;  /* 0x4000004000117882 */ /* 0x000fe20000000000 */
[----:B------:R-:W-:Y:S01]  /*1dd0*/  UMOV UR19, 0x40000040 ;  /* 0x4000004000137882 */ /* 0x000fe20000000000 */
[----:B------:R-:W-:Y:S01]  /*1de0*/  UMOV UR31, 0x3fd6fc2a ;  /* 0x3fd6fc2a001f7882 */ /* 0x000fe20000000000 */
[----:B------:R-:W-:-:S04]  /*1df0*/  IMAD.U32 R0, RZ, RZ, UR21 ;  /* 0x00000015ff007e24 */ /* 0x000fc8000f8e00ff */
[----:B-1----:R-:W-:Y:S01]  /*1e00*/  DFMA R8, R4, -R8, 1 ;  /* 0x3ff000000408742b */ /* 0x002fe20000000808 */
[----:B------:R-:W-:Y:S01]  /*1e10*/  STL.128 [R1], RZ ;  /* 0x000000ff01007387 */ /* 0x000fe20000100c00 */
[----:B------:R-:W-:Y:S01]  /*1e20*/  UIADD3 UR22, UR36, 0x588a0, URZ ;  /* 0x000588a024167890 */ /* 0x000fe2000fffe03f */
[----:B------:R-:W-:Y:S02]  /*1e30*/  IMAD R0, R0, 0x80, R225 ;  /* 0x0000008000007824 */ /* 0x000fe400078e02e1 */
[----:B------:R-:W-:Y:S03]  /*1e40*/  STL.128 [R1+0x10], RZ ;  /* 0x000010ff01007387 */ /* 0x000fe60000100c00 */
[----:B------:R-:W-:Y:S01]  /*1e50*/  DFMA R8, R8, R8, R8 ;  /* 0x000000080808722b */ /* 0x000fe20000000008 */
[----:B------:R-:W-:Y:S01]  /*1e60*/  LEA R2, R0, UR36, 0x2 ;  /* 0x0000002400027c11 */ /* 0x000fe2000f8e10ff */
[----:B------:R-:W-:Y:S04]  /*1e70*/  STL.128 [R1+0x20], RZ ;  /* 0x000020ff01007387 */ /* 0x000fe80000100c00 */
[----:B------:R-:W-:Y:S02]  /*1e80*/  STL.128 [R1+0x40], RZ ;  /* 0x000040ff01007387 */ /* 0x000fe40000100c00 */
[----:B------:R-:W-:-:S02]  /*1e90*/  DFMA R8, R4, R8, R4 ;  /* 0x000000080408722b */ /* 0x000fc40000000004 */
[----:B------:R-:W-:Y:S04]  /*1ea0*/  STL.128 [R1+0x30], RZ ;  /* 0x000030ff01007387 */ /* 0x000fe80000100c00 */
[----:B------:R-:W-:Y:S02]  /*1eb0*/  STL.128 [R1+0x50], RZ ;  /* 0x000050ff01007387 */ /* 0x000fe40000100c00 */
[C---:B------:R-:W-:Y:S02]  /*1ec0*/  DMUL R6, R8.reuse, UR30 ;  /* 0x0000001e08067c28 */ /* 0x040fe40008000000 */
[----:B------:R-:W-:Y:S04]  /*1ed0*/  STL.128 [R1+0x60], RZ ;  /* 0x000060ff01007387 */ /* 0x000fe80000100c00 */
[----:B------:R-:W-:Y:S02]  /*1ee0*/  STL.128 [R1+0x70], RZ ;  /* 0x000070ff01007387 */ /* 0x000fe40000100c00 */
[----:B------:R-:W-:-:S02]  /*1ef0*/  DFMA R6, R8, UR30, R6 ;  /* 0x0000001e08067c2b */ /* 0x000fc40008000006 */
[----:B------:R-:W-:Y:S04]  /*1f00*/  STL.128 [R1+0x80], RZ ;  /* 0x000080ff01007387 */ /* 0x000fe80000100c00 */
[----:B------:R-:W-:Y:S02]  /*1f10*/  STL.128 [R1+0xa0], RZ ;  /* 0x0000a0ff01007387 */ /* 0x000fe40000100c00 */
[----:B------:R-:W-:Y:S02]  /*1f20*/  DMUL R4, R6, R6 ;  /* 0x0000000606047228 */ /* 0x000fe40000000000 */
[----:B------:R-:W-:Y:S04]  /*1f30*/  STL.128 [R1+0x90], RZ ;  /* 0x000090ff01007387 */ /* 0x000fe80000100c00 */
[----:B------:R-:W-:Y:S04]  /*1f40*/  STL.128 [R1+0xb0], RZ ;  /* 0x0000b0ff01007387 */ /* 0x000fe80000100c00 */
[----:B------:R-:W-:Y:S04]  /*1f50*/  STL.128 [R1+0xc0], RZ ;  /* 0x0000c0ff01007387 */ /* 0x000fe80000100c00 */
[----:B------:R-:W-:Y:S04]  /*1f60*/  STL.128 [R1+0xe0], RZ ;  /* 0x0000e0ff01007387 */ /* 0x000fe80000100c00 */
[----:B------:R-:W-:Y:S04]  /*1f70*/  STL.128 [R1+0xd0], RZ ;  /* 0x0000d0ff01007387 */ /* 0x000fe80000100c00 */
[----:B------:R-:W-:Y:S01]  /*1f80*/  STL.128 [R1+0xf0], RZ ;  /* 0x0000f0ff01007387 */ /* 0x000fe20000100c00 */
        /* <DEDUP_REMOVED lines=10> */
[----:B------:R-:W-:Y:S01]  /*2030*/  UMOV UR16, 0x3ae80f1e ;  /* 0x3ae80f1e00107882 */ /* 0x000fe20000000000 */
[----:B------:R-:W-:Y:S01]  /*2040*/  UMOV UR17, 0x3eb1380b ;  /* 0x3eb1380b00117882 */ /* 0x000fe20000000000 */
[----:B------:R-:W-:-:S09]  /*2050*/  UIADD3 UR18, UR28, 0x6, URZ ;  /* 0x000000061c127890 */ /* 0x000fd2000fffe03f */
[----:B------:R-:W-:Y:S01]  /*2060*/  DFMA R10, R4, UR16, R10 ;  /* 0x00000010040a7c2b */ /* 0x000fe2000800000a */
[----:B------:R-:W-:Y:S01]  /*2070*/  UMOV UR16, 0x9f02676f ;  /* 0x9f02676f00107882 */ /* 0x000fe20000000000 */
[----:B------:R-:W-:Y:S01]  /*2080*/  UMOV UR17, 0x3ef3b266 ;  /* 0x3ef3b26600117882 */ /* 0x000fe20000000000 */
[----:B------:R-:W-:-:S05]  /*2090*/  UMOV UR19, 0x40000040 ;  /* 0x4000004000137882 */ /* 0x000fca0000000000 */
[----:B------:R-:W-:Y:S01]  /*20a0*/  DFMA R10, R4, R10, UR16 ;  /* 0x00000010040a7e2b */ /* 0x000fe2000800000a */
[----:B------:R-:W-:Y:S01]  /*20b0*/  UMOV UR16, 0xa9ab0956 ;  /* 0xa9ab095600107882 */ /* 0x000fe20000000000 */
[----:B------:R-:W-:-:S06]  /*20c0*/  UMOV UR17, 0x3f1745cb ;  /* 0x3f1745cb00117882 */ /* 0x000fcc0000000000 */
        /* <DEDUP_REMOVED lines=8> */
[----:B------:R-:W-:Y:S01]  /*2150*/  UMOV UR17, 0x3f899999 ;  /* 0x3f89999900117882 */ /* 0x000fe20000000000 */
[----:B------:R-:W-:-:S05]  /*2160*/  DADD R10, -R6, UR30 ;  /* 0x0000001e060a7e29 */ /* 0x000fca0008000100 */
[----:B------:R-:W-:Y:S01]  /*2170*/  DFMA R12, R4, R12, UR16 ;  /* 0x00000010040c7e2b */ /* 0x000fe2000800000c */
[----:B------:R-:W-:Y:S01]  /*2180*/  UMOV UR16, 0x55555554 ;  /* 0x5555555400107882 */ /* 0x000fe20000000000 */
[----:B------:R-:W-:Y:S01]  /*2190*/  UMOV UR17, 0x3fb55555 ;  /* 0x3fb5555500117882 */ /* 0x000fe20000000000 */
[----:B------:R-:W-:-:S05]  /*21a0*/  DADD R10, R10, R10 ;  /* 0x000000000a0a7229 */ /* 0x000fca000000000a */
[----:B------:R-:W-:Y:S01]  /*21b0*/  DFMA R12, R4, R12, UR16 ;  /* 0x00000010040c7e2b */ /* 0x000fe2000800000c */
[----:B------:R-:W-:Y:S01]  /*21c0*/  UIADD3 UR16, UR23, 0x406, URZ ;  /* 0x0000040617107890 */ /* 0x000fe2000fffe03f */
[----:B------:R-:W-:Y:S01]  /*21d0*/  UMOV UR17, 0x40000040 ;  /* 0x4000004000117882 */ /* 0x000fe20000000000 */
[----:B------:R-:W-:-:S08]  /*21e0*/  DFMA R10, -R6, UR30, R10 ;  /* 0x0000001e060a7c2b */ /* 0x000fd0000800010a */
[----:B------:R-:W-:Y:S01]  /*21f0*/  DMUL R14, R8, R10 ;  /* 0x0000000a080e7228 */ /* 0x000fe20000000000 */
[----:B------:R-:W-:Y:S01]  /*2200*/  IMAD.MOV.U32 R8, RZ, RZ, -0x105c611 ;  /* 0xfefa39efff087424 */ /* 0x000fe200078e00ff */
[----:B------:R-:W-:Y:S01]  /*2210*/  DMUL R10, R4, R12 ;  /* 0x0000000c040a7228 */ /* 0x000fe20000000000 */
[----:B------:R-:W-:-:S06]  /*2220*/  IMAD.MOV.U32 R9, RZ, RZ, 0x3fe62e42 ;  /* 0x3fe62e42ff097424 */ /* 0x000fcc00078e00ff */
[----:B------:R-:W-:Y:S02]  /*2230*/  DFMA R4, R8, 1, R6 ;  /* 0x3ff000000804782b */ /* 0x000fe40000000006 */
[----:B------:R-:W-:-:S06]  /*2240*/  DFMA R10, R6, R10, R14 ;  /* 0x0000000a060a722b */ /* 0x000fcc000000000e */
[----:B------:R-:W-:-:S08]  /*2250*/  DFMA R8, R8, -1, R4 ;  /* 0xbff000000808782b */ /* 0x000fd00000000004 */
[----:B------:R-:W-:Y:S01]  /*2260*/  DADD R6, -R6, R8 ;  /* 0x0000000006067229 */ /* 0x000fe20000000108 */
[----:B------:R-:W-:Y:S02]  /*2270*/  IMAD.MOV.U32 R8, RZ, RZ, 0x3b39803f ;  /* 0x3b39803fff087424 */ /* 0x000fe400078e00ff */
[----:B------:R-:W-:-:S05]  /*2280*/  IMAD.MOV.U32 R9, RZ, RZ, 0x3c7abc9e ;  /* 0x3c7abc9eff097424 */ /* 0x000fca00078e00ff */
[----:B------:R-:W-:-:S08]  /*2290*/  DADD R6, R10, -R6 ;  /* 0x000000000a067229 */ /* 0x000fd00000000806 */
[----:B------:R-:W-:-:S08]  /*22a0*/  DFMA R6, R8, 1, R6 ;  /* 0x3ff000000806782b */ /* 0x000fd00000000006 */
[----:B------:R-:W-:Y:S01]  /*22b0*/  DADD R4, R4, R6 ;  /* 0x0000000004047229 */ /* 0x000fe20000000006 */
[----:B------:R-:W-:Y:S02]  /*22c0*/  WARPGROUP.DEPBAR.LE gsb0, 0x0 ;  /* 0x00008000000079c5 */ /* 0x000fe40000010000 */
[----:B------:R-:W-:-:S06]  /*22d0*/  WARPGROUP.ARRIVE ;  /* 0x00000000000079c5 */ /* 0x000fcc0000000000 */
[----:B------:R-:W-:Y:S01]  /*22e0*/  HGMMA.64x128x16.F32 R24, gdesc[UR16], R24, gsb0 ;  /* 0x01e00000101879f0 */ /* 0x000fe20008000818 */
[----:B------:R-:W-:Y:S01]  /*22f0*/  UMOV UR16, 0xffda0d24 ;  /* 0xffda0d2400107882 */ /* 0x000fe20000000000 */
[----:B------:R-:W-:Y:S01]  /*2300*/  UMOV UR17, 0x3c7777d0 ;  /* 0x3c7777d000117882 */ /* 0x000fe20000000000 */
[----:B------:R-:W-:-:S09]  /*2310*/  UIADD3 UR18, UR28, 0x400, URZ ;  /* 0x000004001c127890 */ /* 0x000fd2000fffe03f */
[----:B------:R-:W-:Y:S01]  /*2320*/  DMUL R8, R4, UR16 ;  /* 0x0000001004087c28 */ /* 0x000fe20008000000 */
[----:B------:R-:W-:Y:S01]  /*2330*/  UMOV UR16, 0x652b82fe ;  /* 0x652b82fe00107882 */ /* 0x000fe20000000000 */
[----:B------:R-:W-:Y:S01]  /*2340*/  UMOV UR17, 0x3ff71547 ;  /* 0x3ff7154700117882 */ /* 0x000fe20000000000 */
[----:B------:R-:W-:-:S05]  /*2350*/  UMOV UR19, 0x40000040 ;  /* 0x4000004000137882 */ /* 0x000fca0000000000 */
[----:B------:R-:W-:Y:S01]  /*2360*/  DFMA R4, R4, UR16, R8 ;  /* 0x0000001004047c2b */ /* 0x000fe20008000008 */
[----:B------:R-:W-:Y:S01]  /*2370*/  UIADD3 UR16, UR23, 0x600, URZ ;  /* 0x0000060017107890 */ /* 0x000fe2000fffe03f */
[----:B------:R-:W-:-:S04]  /*2380*/  UMOV UR17, 0x40000040 ;  /* 0x4000004000117882 */ /* 0x000fc80000000000 */
[----:B------:R-:W1:Y:S01]  /*2390*/  F2F.F32.F64 R0, R4 ;  /* 0x0000000400007310 */ /* 0x000e620000301000 */
[----:B------:R-:W-:Y:S02]  /*23a0*/  WARPGROUP.DEPBAR.LE gsb0, 0x0 ;  /* 0x00008000000079c5 */ /* 0x000fe40000010000 */
[----:B------:R-:W1:Y:S04]  /*23b0*/  LDS.64 R6, [R2+0x58000] ;  /* 0x0580000002067984 */ /* 0x000e680000000a00 */
[----:B------:R-:W2:Y:S04]  /*23c0*/  LDS.64 R8, [R2+0x58020] ;  /* 0x0580200002087984 */ /* 0x000ea80000000a00 */
[----:B------:R-:W4:Y:S04]  /*23d0*/  LDS.64 R10, [R2+0x58040] ;  /* 0x05804000020a7984 */ /* 0x000f280000000a00 */
[----:B------:R-:W-:Y:S01]  /*23e0*/  LDS.64 R14, [R2+0x58080] ;  /* 0x05808000020e7984 */ /* 0x000fe20000000a00 */
[C---:B-1----:R-:W-:Y:S01]  /*23f0*/  FMUL R4, R0.reuse, R6 ;  /* 0x0000000600047220 */ /* 0x042fe20000400000 */
[----:B------:R-:W-:-:S03]  /*2400*/  FMUL R5, R0, R7 ;  /* 0x0000000700057220 */ /* 0x000fc60000400000 */
[----:B------:R-:W-:Y:S02]  /*2410*/  IMAD.MOV.U32 R6, RZ, RZ, R4 ;  /* 0x000000ffff067224 */ /* 0x000fe400078e0004 */
[----:B------:R-:W-:-:S05]  /*2420*/  IMAD.MOV.U32 R7, RZ, RZ, R5 ;  /* 0x000000ffff077224 */ /* 0x000fca00078e0005 */
[----:B------:R2:W-:Y:S02]  /*2430*/  STL.128 [R1], R4 ;  /* 0x0000000401007387 */ /* 0x0005e40000100c00 */
[C---:B--2---:R-:W-:Y:S01]  /*2440*/  FMUL R4, R0.reuse, R8 ;  /* 0x0000000800047220 */ /* 0x044fe20000400000 */
[----:B------:R-:W-:Y:S02]  /*2450*/  FMUL R5, R0, R9 ;  /* 0x0000000900057220 */ /* 0x000fe40000400000 */
[----:B------:R-:W1:Y:S01]  /*2460*/  LDS.64 R8, [R2+0x58060] ;  /* 0x0580600002087984 */ /* 0x000e620000000a00 */
[----:B------:R-:W-:Y:S01]  /*2470*/  WARPGROUP.ARRIVE ;  /* 0x00000000000079c5 */ /* 0x000fe20000000000 */
[----:B------:R-:W-:Y:S02]  /*2480*/  IMAD.MOV.U32 R6, RZ, RZ, R4 ;  /* 0x000000ffff067224 */ /* 0x000fe400078e0004 */
[----:B------:R-:W-:-:S03]  /*2490*/  IMAD.MOV.U32 R7, RZ, RZ, R5 ;  /* 0x000000ffff077224 */ /* 0x000fc600078e0005 */
[----:B------:R-:W-:Y:S01]  /*24a0*/  HGMMA.64x128x16.F32 R24, gdesc[UR16], R24, gsb0 ;  /* 0x01e00000101879f0 */ /* 0x000fe20008000818 */
[----:B------:R-:W-:Y:S01]  /*24b0*/  UIADD3 UR16, UR23, 0x602, URZ ;  /* 0x0000060217107890 */ /* 0x000fe2000fffe03f */
[----:B------:R4:W-:Y:S01]  /*24c0*/  STL.128 [R1+0x10], R4 ;  /* 0x0000100401007387 */ /* 0x0009e20000100c00 */
[----:B------:R-:W-:Y:S01]  /*24d0*/  UIADD3 UR18, UR28, 0x402, URZ ;  /* 0x000004021c127890 */ /* 0x000fe2000fffe03f */
[----:B------:R-:W-:Y:S01]  /*24e0*/  UMOV UR17, 0x40000040 ;  /* 0x4000004000117882 */ /* 0x000fe20000000000 */
[----:B------:R-:W-:Y:S01]  /*24f0*/  UMOV UR19, 0x40000040 ;  /* 0x4000004000137882 */ /* 0x000fe20000000000 */
[C---:B----4-:R-:W-:Y:S01]  /*2500*/  FMUL R4, R0.reuse, R10 ;  /* 0x0000000a00047220 */ /* 0x050fe20000400000 */
[----:B------:R-:W-:-:S03]  /*2510*/  FMUL R5, R0, R11 ;  /* 0x0000000b00057220 */ /* 0x000fc60000400000 */
[----:B------:R-:W-:Y:S02]  /*2520*/  IMAD.MOV.U32 R6, RZ, RZ, R4 ;  /* 0x000000ffff067224 */ /* 0x000fe400078e0004 */
[----:B------:R-:W-:-:S05]  /*2530*/  IMAD.MOV.U32 R7, RZ, RZ, R5 ;  /* 0x000000ffff077224 */ /* 0x000fca00078e0005 */
[----:B------:R2:W-:Y:S01]  /*2540*/  STL.128 [R1+0x20], R4 ;  /* 0x0000200401007387 */ /* 0x0005e20000100c00 */
[C---:B-1----:R-:W-:Y:S01]  /*2550*/  FMUL R8, R0.reuse, R8 ;  /* 0x0000000800087220 */ /* 0x042fe20000400000 */
[----:B------:R-:W-:-:S03]  /*2560*/  FMUL R9, R0, R9 ;  /* 0x0000000900097220 */ /* 0x000fc60000400000 */
[----:B------:R-:W-:Y:S02]  /*2570*/  IMAD.MOV.U32 R10, RZ, RZ, R8 ;  /* 0x000000ffff0a7224 */ /* 0x000fe400078e0008 */
[----:B------:R-:W-:-:S05]  /*2580*/  IMAD.MOV.U32 R11, RZ, RZ, R9 ;  /* 0x000000ffff0b7224 */ /* 0x000fca00078e0009 */
[----:B------:R-:W-:Y:S01]  /*2590*/  STL.128 [R1+0x30], R8 ;  /* 0x0000300801007387 */ /* 0x000fe20000100c00 */
[C---:B--2---:R-:W-:Y:S01]  /*25a0*/  FMUL R4, R0.reuse, R14 ;  /* 0x0000000e00047220 */ /* 0x044fe20000400000 */
[----:B------:R-:W-:-:S03]  /*25b0*/  FMUL R5, R0, R15 ;  /* 0x0000000f00057220 */ /* 0x000fc60000400000 */
[----:B------:R-:W-:Y:S02]  /*25c0*/  IMAD.MOV.U32 R6, RZ, RZ, R4 ;  /* 0x000000ffff067224 */ /* 0x000fe400078e0004 */
[----:B------:R-:W-:-:S05]  /*25d0*/  IMAD.MOV.U32 R7, RZ, RZ, R5 ;  /* 0x000000ffff077224 */ /* 0x000fca00078e0005 */
[----:B------:R-:W-:Y:S01]  /*25e0*/  STL.128 [R1+0x40], R4 ;  /* 0x0000400401007387 */ /* 0x000fe20000100c00 */
[----:B------:R-:W-:-:S03]  /*25f0*/  WARPGROUP.DEPBAR.LE gsb0, 0x0 ;  /* 0x00008000000079c5 */ /* 0x000fc60000010000 */
[----:B------:R-:W1:Y:S04]  /*2600*/  LDS.64 R12, [R2+0x580a0] ;  /* 0x0580a000020c7984 */ /* 0x000e680000000a00 */
[----:B------:R-:W2:Y:S04]  /*2610*/  LDS.64 R10, [R2+0x580c0] ;  /* 0x0580c000020a7984 */ /* 0x000ea80000000a00 */
[----:B------:R-:W4:Y:S01]  /*2620*/  LDS.64 R8, [R2+0x580e0] ;  /* 0x0580e00002087984 */ /* 0x000f220000000a00 */
[C---:B-1----:R-:W-:Y:S01]  /*2630*/  FMUL R4, R0.reuse, R12 ;  /* 0x0000000c00047220 */ /* 0x042fe20000400000 */
[----:B------:R-:W-:-:S02]  /*2640*/  FMUL R5, R0, R13 ;  /* 0x0000000d00057220 */ /* 0x000fc40000400000 */
        /* <DEDUP_REMOVED lines=10> */
[C---:B--2---:R-:W-:Y:S01]  /*26f0*/  FMUL R4, R0.reuse, R10 ;  /* 0x0000000a00047220 */ /* 0x044fe20000400000 */
[----:B------:R-:W-:-:S03]  /*2700*/  FMUL R5, R0, R11 ;  /* 0x0000000b00057220 */ /* 0x000fc60000400000 */
[----:B------:R-:W-:Y:S02]  /*2710*/  IMAD.MOV.U32 R6, RZ, RZ, R4 ;  /* 0x000000ffff067224 */ /* 0x000fe400078e0004 */
[----:B------:R-:W-:-:S05]  /*2720*/  IMAD.MOV.U32 R7, RZ, RZ, R5 ;  /* 0x000000ffff077224 */ /* 0x000fca00078e0005 */
[----:B------:R4:W-:Y:S02]  /*2730*/  STL.128 [R1+0x60], R4 ;  /* 0x0000600401007387 */ /* 0x0009e40000100c00 */
[C---:B----4-:R-:W-:Y:S01]  /*2740*/  FMUL R4, R0.reuse, R8 ;  /* 0x0000000800047220 */ /* 0x050fe20000400000 */
[----:B------:R-:W-:-:S03]  /*2750*/  FMUL R5, R0, R9 ;  /* 0x0000000900057220 */ /* 0x000fc60000400000 */
[----:B------:R-:W-:Y:S02]  /*2760*/  IMAD.MOV.U32 R6, RZ, RZ, R4 ;  /* 0x000000ffff067224 */ /* 0x000fe400078e0004 */
[----:B------:R-:W-:-:S05]  /*2770*/  IMAD.MOV.U32 R7, RZ, RZ, R5 ;  /* 0x000000ffff077224 */ /* 0x000fca00078e0005 */
[----:B------:R1:W-:Y:S02]  /*2780*/  STL.128 [R1+0x70], R4 ;  /* 0x0000700401007387 */ /* 0x0003e40000100c00 */
[C---:B-1----:R-:W-:Y:S01]  /*2790*/  FMUL R4, R0.reuse, R12 ;  /* 0x0000000c00047220 */ /* 0x042fe20000400000 */
        /* <DEDUP_REMOVED lines=8> */
[----:B------:R-:W-:-:S06]  /*2820*/  WARPGROUP.ARRIVE ;  /* 0x00000000000079c5 */ /* 0x000fcc0000000000 */
[----:B------:R-:W-:Y:S01]  /*2830*/  HGMMA.64x128x16.F32 R24, gdesc[UR16], R24, gsb0 ;  /* 0x01e00000101879f0 */ /* 0x000fe20008000818 */
[----:B------:R-:W-:Y:S02]  /*2840*/  ULEA UR17, UR37, UR38, 0x1 ;  /* 0x0000002625117291 */ /* 0x000fe4000f8e083f */
[----:B------:R-:W-:Y:S02]  /*2850*/  UIADD3 UR16, UR23, 0x606, URZ ;  /* 0x0000060617107890 */ /* 0x000fe4000fffe03f */
[----:B------:R-:W-:Y:S02]  /*2860*/  UIADD3 UR18, UR28, 0x406, URZ ;  /* 0x000004061c127890 */ /* 0x000fe4000fffe03f */
[----:B------:R-:W-:Y:S01]  /*2870*/  ULEA UR23, UR17, UR22, 0x3 ;  /* 0x0000001611177291 */ /* 0x000fe2000f8e183f */
[----:B------:R-:W-:Y:S02]  /*2880*/  UMOV UR19, 0x40000040 ;  /* 0x4000004000137882 */ /* 0x000fe40000000000 */
[----:B------:R-:W-:Y:S01]  /*2890*/  UMOV UR17, 0x40000040 ;  /* 0x4000004000117882 */ /* 0x000fe20000000000 */
[C---:B-1----:R-:W-:Y:S01]  /*28a0*/  FMUL R8, R0.reuse, R8 ;  /* 0x0000000800087220 */ /* 0x042fe20000400000 */
[C---:B------:R-:W-:Y:S01]  /*28b0*/  FMUL R9, R0.reuse, R9 ;  /* 0x0000000900097220 */ /* 0x040fe20000400000 */
[C---:B--2---:R-:W-:Y:S01]  /*28c0*/  FMUL R4, R0.reuse, R4 ;  /* 0x0000000400047220 */ /* 0x044fe20000400000 */
[----:B------:R-:W-:Y:S01]  /*28d0*/  FMUL R5, R0, R5 ;  /* 0x0000000500057220 */ /* 0x000fe20000400000 */
[----:B------:R-:W-:-:S02]  /*28e0*/  IMAD.MOV.U32 R10, RZ, RZ, R8 ;  /* 0x000000ffff0a7224 */ /* 0x000fc400078e0008 */
[----:B------:R-:W-:Y:S02]  /*28f0*/  IMAD.MOV.U32 R6, RZ, RZ, R4 ;  /* 0x000000ffff067224 */ /* 0x000fe400078e0004 */
[----:B------:R-:W-:Y:S02]  /*2900*/  IMAD.MOV.U32 R7, RZ, RZ, R5 ;  /* 0x000000ffff077224 */ /* 0x000fe400078e0005 */
[----:B------:R-:W-:-:S03]  /*2910*/  IMAD.MOV.U32 R11, RZ, RZ, R9 ;  /* 0x000000ffff0b7224 */ /* 0x000fc600078e0009 */
[----:B------:R4:W-:Y:S04]  /*2920*/  STL.128 [R1+0xa0], R4 ;  /* 0x0000a00401007387 */ /* 0x0009e80000100c00 */
[----:B------:R-:W-:Y:S01]  /*2930*/  STL.128 [R1+0x90], R8 ;  /* 0x0000900801007387 */ /* 0x000fe20000100c00 */
[C---:B----4-:R-:W-:Y:S01]  /*2940*/  FMUL R4, R0.reuse, R12 ;  /* 0x0000000c00047220 */ /* 0x050fe20000400000 */
[----:B------:R-:W-:-:S03]  /*2950*/  FMUL R5, R0, R13 ;  /* 0x0000000d00057220 */ /* 0x000fc60000400000 */
[----:B------:R-:W-:Y:S02]  /*2960*/  IMAD.MOV.U32 R6, RZ, RZ, R4 ;  /* 0x000000ffff067224 */ /* 0x000fe400078e0004 */
[----:B------:R-:W-:-:S05]  /*2970*/  IMAD.MOV.U32 R7, RZ, RZ, R5 ;  /* 0x000000ffff077224 */ /* 0x000fca00078e0005 */
[----:B------:R-:W-:Y:S01]  /*2980*/  STL.128 [R1+0xb0], R4 ;  /* 0x0000b00401007387 */ /* 0x000fe20000100c00 */
[----:B------:R-:W-:-:S03]  /*2990*/  WARPGROUP.DEPBAR.LE gsb0, 0x0 ;  /* 0x00008000000079c5 */ /* 0x000fc60000010000 */
[----:B------:R-:W1:Y:S04]  /*29a0*/  LDS.64 R4, [R2+0x58180] ;  /* 0x0581800002047984 */ /* 0x000e680000000a00 */
[----:B------:R-:W2:Y:S04]  /*29b0*/  LDS.64 R8, [R2+0x581a0] ;  /* 0x0581a00002087984 */ /* 0x000ea80000000a00 */
[----:B------:R-:W4:Y:S04]  /*29c0*/  LDS.64 R12, [R2+0x581c0] ;  /* 0x0581c000020c7984 */ /* 0x000f280000000a00 */
[----:B------:R-:W5:Y:S01]  /*29d0*/  LDS.64 R14, [R2+0x581e0] ;  /* 0x0581e000020e7984 */ /* 0x000f620000000a00 */
[----:B------:R-:W-:-:S06]  /*29e0*/  WARPGROUP.ARRIVE ;  /* 0x00000000000079c5 */ /* 0x000fcc0000000000 */
[----:B------:R-:W-:Y:S01]  /*29f0*/  HGMMA.64x128x16.F32 R24, gdesc[UR16], R24, gsb0 ;  /* 0x01e00000101879f0 */ /* 0x000fe20008000818 */
[C---:B-1----:R-:W-:Y:S01]  /*2a00*/  FMUL R4, R0.reuse, R4 ;  /* 0x0000000400047220 */ /* 0x042fe20000400000 */
[----:B------:R-:W-:-:S03]  /*2a10*/  FMUL R5, R0, R5 ;  /* 0x0000000500057220 */ /* 0x000fc60000400000 */
[----:B------:R-:W-:Y:S02]  /*2a20*/  IMAD.MOV.U32 R6, RZ, RZ, R4 ;  /* 0x000000ffff067224 */ /* 0x000fe400078e0004 */
[C---:B--2---:R-:W-:Y:S01]  /*2a30*/  FMUL R8, R0.reuse, R8 ;  /* 0x0000000800087220 */ /* 0x044fe20000400000 */
[----:B------:R-:W-:Y:S02]  /*2a40*/  IMAD.MOV.U32 R7, RZ, RZ, R5 ;  /* 0x000000ffff077224 */ /* 0x000fe400078e0005 */
[----:B------:R-:W-:Y:S01]  /*2a50*/  FMUL R9, R0, R9 ;  /* 0x0000000900097220 */ /* 0x000fe20000400000 */
[----:B------:R-:W-:Y:S02]  /*2a60*/  IMAD.MOV.U32 R10, RZ, RZ, R8 ;  /* 0x000000ffff0a7224 */ /* 0x000fe400078e0008 */
[----:B------:R4:W-:Y:S01]  /*2a70*/  STL.128 [R1+0xc0], R4 ;  /* 0x0000c00401007387 */ /* 0x0009e20000100c00 */
[----:B------:R-:W-:-:S05]  /*2a80*/  IMAD.MOV.U32 R11, RZ, RZ, R9 ;  /* 0x000000ffff0b7224 */ /* 0x000fca00078e0009 */
[----:B------:R-:W-:Y:S01]  /*2a90*/  STL.128 [R1+0xd0], R8 ;  /* 0x0000d00801007387 */ /* 0x000fe20000100c00 */
[C---:B----4-:R-:W-:Y:S01]  /*2aa0*/  FMUL R4, R0.reuse, R12 ;  /* 0x0000000c00047220 */ /* 0x050fe20000400000 */
[----:B------:R-:W-:-:S03]  /*2ab0*/  FMUL R5, R0, R13 ;  /* 0x0000000d00057220 */ /* 0x000fc60000400000 */
[----:B------:R-:W-:Y:S02]  /*2ac0*/  IMAD.MOV.U32 R6, RZ, RZ, R4 ;  /* 0x000000ffff067224 */ /* 0x000fe400078e0004 */
[----:B------:R-:W-:-:S05]  /*2ad0*/  IMAD.MOV.U32 R7, RZ, RZ, R5 ;  /* 0x000000ffff077224 */ /* 0x000fca00078e0005 */
[----:B------:R5:W-:Y:S02]  /*2ae0*/  STL.128 [R1+0xe0], R4 ;  /* 0x0000e00401007387 */ /* 0x000be40000100c00 */
[C---:B-----5:R-:W-:Y:S01]  /*2af0*/  FMUL R4, R0.reuse, R14 ;  /* 0x0000000e00047220 */ /* 0x060fe20000400000 */
[----:B------:R-:W-:Y:S01]  /*2b00*/  FMUL R5, R0, R15 ;  /* 0x0000000f00057220 */ /* 0x000fe20000400000 */
[----:B------:R-:W-:Y:S02]  /*2b10*/  IMAD.U32 R0, RZ, RZ, UR13 ;  /* 0x0000000dff007e24 */ /* 0x000fe4000f8e00ff */
[----:B------:R-:W-:Y:S02]  /*2b20*/  IMAD.MOV.U32 R6, RZ, RZ, R4 ;  /* 0x000000ffff067224 */ /* 0x000fe400078e0004 */
[----:B------:R-:W-:Y:S01]  /*2b30*/  IMAD.MOV.U32 R7, RZ, RZ, R5 ;  /* 0x000000ffff077224 */ /* 0x000fe200078e0005 */
[----:B------:R-:W-:-:S04]  /*2b40*/  SHF.L.U32 R0, R0, 0x1f, RZ ;  /* 0x0000001f00007819 */ /* 0x000fc800000006ff */
[----:B------:R1:W-:Y:S01]  /*2b50*/  STL.128 [R1+0xf0], R4 ;  /* 0x0000f00401007387 */ /* 0x0003e20000100c00 */
[----:B------:R-:W-:Y:S02]  /*2b60*/  WARPGROUP.DEPBAR.LE gsb0, 0x0 ;  /* 0x00008000000079c5 */ /* 0x000fe40000010000 */
[----:B------:R-:W2:Y:S02]  /*2b70*/  SYNCS.PHASECHK.TRANS64.TRYWAIT P1, [UR23], R0 ;  /* 0x00000000ff0075a7 */ /* 0x000ea40008020157 */
[----:B-12---:R-:W-:Y:S05]  /*2b80*/  @!P1 BRA `(.L_x_23) ;  /* 0x000000c000449947 */ /* 0x006fea0003800000 */
.L_x_136:
[----:B------:R-:W2:Y:S04]  /*2b90*/  LDL.128 R8, [R1] ;  /* 0x0000000001087983 */ /* 0x000ea80000100c00 */
[----:B------:R-:W4:Y:S04]  /*2ba0*/  LDL.128 R12, [R1+0x50] ;  /* 0x00005000010c7983 */ /* 0x000f280000100c00 */
[----:B-1----:R-:W5:Y:S04]  /*2bb0*/  LDL.128 R4, [R1+0x10] ;  /* 0x0000100001047983 */ /* 0x002f680000100c00 */
[----:B------:R-:W3:Y:S04]  /*2bc0*/  LDL.128 R16, [R1+0x20] ;  /* 0x0000200001107983 */ /* 0x000ee80000100c00 */
[----:B------:R-:W3:Y:S04]  /*2bd0*/  LDL.128 R20, [R1+0x40] ;  /* 0x0000400001147983 */ /* 0x000ee80000100c00 */
[----:B------:R-:W3:Y:S01]  /*2be0*/  LDL.128 R216, [R1+0x30] ;  /* 0x0000300001d87983 */ /* 0x000ee20000100c00 */
[----:B--2---:R-:W-:Y:S01]  /*2bf0*/  FFMA R0, R88, UR11, -R8 ;  /* 0x0000000b58007c23 */ /* 0x004fe20008000808 */
[----:B------:R-:W-:Y:S01]  /*2c00*/  FFMA R223, R89, UR11, -R9 ;  /* 0x0000000b59df7c23 */ /* 0x000fe20008000809 */
[----:B------:R-:W-:Y:S01]  /*2c10*/  FFMA R221, R90, UR11, -R10 ;  /* 0x0000000b5add7c23 */ /* 0x000fe2000800080a */
[----:B------:R-:W-:-:S02]  /*2c20*/  FFMA R91, R91, UR11, -R11 ;  /* 0x0000000b5b5b7c23 */ /* 0x000fc4000800080b */
[----:B------:R-:W2:Y:S01]  /*2c30*/  LDL.128 R8, [R1+0x60] ;  /* 0x0000600001087983 */ /* 0x000ea20000100c00 */
[----:B----4-:R-:W-:Y:S01]  /*2c40*/  FFMA R108, R108, UR11, -R12 ;  /* 0x0000000b6c6c7c23 */ /* 0x010fe2000800080c */
[----:B------:R-:W-:Y:S01]  /*2c50*/  FFMA R109, R109, UR11, -R13 ;  /* 0x0000000b6d6d7c23 */ /* 0x000fe2000800080d */
[----:B------:R-:W-:Y:S01]  /*2c60*/  FFMA R110, R110, UR11, -R14 ;  /* 0x0000000b6e6e7c23 */ /* 0x000fe2000800080e */
[----:B------:R-:W-:Y:S02]  /*2c70*/  FFMA R111, R111, UR11, -R15 ;  /* 0x0000000b6f6f7c23 */ /* 0x000fe4000800080f */
[----:B------:R-:W4:Y:S01]  /*2c80*/  LDL.128 R12, [R1+0x90] ;  /* 0x00009000010c7983 */ /* 0x000f220000100c00 */
[----:B-----5:R-:W-:Y:S01]  /*2c90*/  FFMA R2, R92, UR11, -R4 ;  /* 0x0000000b5c027c23 */ /* 0x020fe20008000804 */
[----:B---3--:R-:W-:Y:S01]  /*2ca0*/  FFMA R224, R96, UR11, -R16 ;  /* 0x0000000b60e07c23 */ /* 0x008fe20008000810 */
[----:B------:R-:W-:Y:S01]  /*2cb0*/  FFMA R222, R97, UR11, -R17 ;  /* 0x0000000b61de7c23 */ /* 0x000fe20008000811 */
[----:B------:R-:W-:Y:S01]  /*2cc0*/  FFMA R220, R98, UR11, -R18 ;  /* 0x0000000b62dc7c23 */ /* 0x000fe20008000812 */
[----:B------:R-:W-:-:S02]  /*2cd0*/  FFMA R92, R99, UR11, -R19 ;  /* 0x0000000b635c7c23 */ /* 0x000fc40008000813 */
[----:B------:R-:W3:Y:S01]  /*2ce0*/  LDL.128 R16, [R1+0x70] ;  /* 0x0000700001107983 */ /* 0x000ee20000100c00 */
[----:B------:R-:W-:Y:S01]  /*2cf0*/  FFMA R88, R93, UR11, -R5 ;  /* 0x0000000b5d587c23 */ /* 0x000fe20008000805 */
[----:B------:R-:W-:Y:S01]  /*2d00*/  FFMA R90, R94, UR11, -R6 ;  /* 0x0000000b5e5a7c23 */ /* 0x000fe20008000806 */
[----:B------:R-:W-:Y:S02]  /*2d10*/  FFMA R89, R95, UR11, -R7 ;  /* 0x0000000b5f597c23 */ /* 0x000fe40008000807 */
[----:B------:R-:W5:Y:S01]  /*2d20*/  LDL.128 R4, [R1+0x80] ;  /* 0x0000800001047983 */ /* 0x000f620000100c00 */
[----:B--2---:R-:W-:Y:S01]  /*2d30*/  FFMA R112, R112, UR11, -R8 ;  /* 0x0000000b70707c23 */ /* 0x004fe20008000808 */
[----:B------:R-:W-:Y:S01]  /*2d40*/  FFMA R113, R113, UR11, -R9 ;  /* 0x0000000b71717c23 */ /* 0x000fe20008000809 */
[----:B------:R-:W-:Y:S01]  /*2d50*/  FFMA R114, R114, UR11, -R10 ;  /* 0x0000000b72727c23 */ /* 0x000fe2000800080a */
[----:B------:R-:W-:Y:S02]  /*2d60*/  FFMA R115, R115, UR11, -R11 ;  /* 0x0000000b73737c23 */ /* 0x000fe4000800080b */
[----:B------:R-:W2:Y:S01]  /*2d70*/  LDL.128 R8, [R1+0xa0] ;  /* 0x0000a00001087983 */ /* 0x000ea20000100c00 */
[----:B----4-:R-:W-:Y:S01]  /*2d80*/  FFMA R124, R124, UR11, -R12 ;  /* 0x0000000b7c7c7c23 */ /* 0x010fe2000800080c */
[----:B------:R-:W-:Y:S01]  /*2d90*/  FFMA R125, R125, UR11, -R13 ;  /* 0x0000000b7d7d7c23 */ /* 0x000fe2000800080d */
[----:B------:R-:W-:Y:S01]  /*2da0*/  FFMA R126, R126, UR11, -R14 ;  /* 0x0000000b7e7e7c23 */ /* 0x000fe2000800080e */
[----:B------:R-:W-:-:S02]  /*2db0*/  FFMA R93, R127, UR11, -R15 ;  /* 0x0000000b7f5d7c23 */ /* 0x000fc4000800080f */
[----:B------:R-:W4:Y:S01]  /*2dc0*/  LDL.128 R12, [R1+0xd0] ;  /* 0x0000d000010c7983 */ /* 0x000f220000100c00 */
[----:B---3--:R-:W-:Y:S01]  /*2dd0*/  FFMA R116, R116, UR11, -R16 ;  /* 0x0000000b74747c23 */ /* 0x008fe20008000810 */
[----:B------:R-:W-:Y:S01]  /*2de0*/  FFMA R117, R117, UR11, -R17 ;  /* 0x0000000b75757c23 */ /* 0x000fe20008000811 */
[----:B------:R-:W-:Y:S01]  /*2df0*/  FFMA R118, R118, UR11, -R18 ;  /* 0x0000000b76767c23 */ /* 0x000fe20008000812 */
[----:B------:R-:W-:Y:S02]  /*2e00*/  FFMA R119, R119, UR11, -R19 ;  /* 0x0000000b77777c23 */ /* 0x000fe40008000813 */
[----:B------:R-:W3:Y:S01]  /*2e10*/  LDL.128 R16, [R1+0xb0] ;  /* 0x0000b00001107983 */ /* 0x000ee20000100c00 */
[----:B-----5:R-:W-:Y:S01]  /*2e20*/  FFMA R120, R120, UR11, -R4 ;  /* 0x0000000b78787c23 */ /* 0x020fe20008000804 */
[----:B------:R-:W-:Y:S01]  /*2e30*/  FFMA R121, R121, UR11, -R5 ;  /* 0x0000000b79797c23 */ /* 0x000fe20008000805 */
[----:B------:R-:W-:Y:S01]  /*2e40*/  FFMA R122, R122, UR11, -R6 ;  /* 0x0000000b7a7a7c23 */ /* 0x000fe20008000806 */
[----:B------:R-:W-:-:S02]  /*2e50*/  FFMA R123, R123, UR11, -R7 ;  /* 0x0000000b7b7b7c23 */ /* 0x000fc40008000807 */
[----:B------:R-:W5:Y:S01]  /*2e60*/  LDL.128 R4, [R1+0xc0] ;  /* 0x0000c00001047983 */ /* 0x000f620000100c00 */
[----:B------:R-:W-:Y:S02]  /*2e70*/  FSETP.GEU.AND P6, PT, R0, -126, PT ;  /* 0xc2fc00000000780b */ /* 0x000fe40003fce000 */
[----:B------:R-:W-:-:S11]  /*2e80*/  FSETP.GEU.AND P1, PT, R223, -126, PT ;  /* 0xc2fc0000df00780b */ /* 0x000fd60003f2e000 */
[----:B------:R-:W-:Y:S02]  /*2e90*/  @!P6 FMUL R0, R0, 0.5 ;  /* 0x3f0000000000e820 */ /* 0x000fe40000400000 */
[----:B------:R-:W-:-:S04]  /*2ea0*/  @!P1 FMUL R223, R223, 0.5 ;  /* 0x3f000000dfdf9820 */ /* 0x000fc80000400000 */
[----:B------:R-:W1:Y:S01]  /*2eb0*/  MUFU.EX2 R0, R0 ;  /* 0x0000000000007308 */ /* 0x000e620000000800 */
[----:B------:R-:W-:Y:S02]  /*2ec0*/  FSETP.GEU.AND P4, PT, R2, -126, PT ;  /* 0xc2fc00000200780b */ /* 0x000fe40003f8e000 */
[----:B------:R-:W-:Y:S02]  /*2ed0*/  FSETP.GEU.AND P2, PT, R221, -126, PT ;  /* 0xc2fc0000dd00780b */ /* 0x000fe40003f4e000 */
[----:B------:R-:W-:Y:S02]  /*2ee0*/  FSETP.GEU.AND P3, PT, R91, -126, PT ;  /* 0xc2fc00005b00780b */ /* 0x000fe40003f6e000 */
[----:B------:R-:W-:Y:S01]  /*2ef0*/  FSETP.GEU.AND P5, PT, R88, -126, PT ;  /* 0xc2fc00005800780b */ /* 0x000fe20003fae000 */
[----:B-1----:R-:W-:Y:S01]  /*2f00*/  @!P6 FMUL R0, R0, R0 ;  /* 0x000000000000e220 */ /* 0x002fe20000400000 */
[----:B------:R-:W-:-:S05]  /*2f10*/  FSETP.GEU.AND P6, PT, R90, -126, PT ;  /* 0xc2fc00005a00780b */ /* 0x000fca0003fce000 */
[----:B------:R-:W-:Y:S02]  /*2f20*/  @!P4 FMUL R2, R2, 0.5 ;  /* 0x3f0000000202c820 */ /* 0x000fe40000400000 */
[----:B------:R-:W-:Y:S02]  /*2f30*/  @!P2 FMUL R221, R221, 0.5 ;  /* 0x3f000000dddda820 */ /* 0x000fe40000400000 */
[----:B------:R-:W-:Y:S02]  /*2f40*/  @!P3 FMUL R91, R91, 0.5 ;  /* 0x3f0000005b5bb820 */ /* 0x000fe40000400000 */
[----:B------:R-:W-:Y:S01]  /*2f50*/  @!P5 FMUL R88, R88, 0.5 ;  /* 0x3f0000005858d820 */ /* 0x000fe20000400000 */
[----:B------:R-:W1:Y:S01]  /*2f60*/  MUFU.EX2 R2, R2 ;  /* 0x0000000200027308 */ /* 0x000e620000000800 */
[----:B------:R-:W-:Y:S01]  /*2f70*/  @!P6 FMUL R90, R90, 0.5 ;  /* 0x3f0000005a5ae820 */ /* 0x000fe20000400000 */
[----:B------:R-:W-:Y:S02]  /*2f80*/  ULOP3.LUT UR23, UR38, 0x1, URZ, 0xc, !UPT ;  /* 0x0000000126177892 */ /* 0x000fe4000f8e0c3f */
[----:B------:R-:W-:-:S04]  /*2f90*/  USHF.L.U32 UR16, UR37, 0x1, URZ ;  /* 0x0000000125107899 */ /* 0x000fc8000800063f */
[----:B------:R-:W-:-:S04]  /*2fa0*/  ULOP3.LUT UR16, UR16, 0xfffffffe, UR23, 0xe2, !UPT ;  /* 0xfffffffe10107892 */ /* 0x000fc8000f8ee217 */
[----:B------:R-:W-:Y:S01]  /*2fb0*/  ULEA UR16, UR16, UR22, 0x3 ;  /* 0x0000001610107291 */ /* 0x000fe2000f8e183f */
[----:B-1----:R-:W-:Y:S01]  /*2fc0*/  @!P4 FMUL R2, R2, R2 ;  /* 0x000000020202c220 */ /* 0x002fe20000400000 */
[----:B------:R-:W-:Y:S01]  /*2fd0*/  ULOP3.LUT UR26, UR26, 0x4000000, URZ, 0xfc, !UPT ;  /* 0x040000001a1a7892 */ /* 0x000fe2000f8efc3f */
[----:B--2---:R-:W-:Y:S01]  /*2fe0*/  FFMA R128, R128, UR11, -R8 ;  /* 0x0000000b80807c23 */ /* 0x004fe20008000808 */
[----:B------:R-:W-:Y:S01]  /*2ff0*/  FFMA R129, R129, UR11, -R9 ;  /* 0x0000000b81817c23 */ /* 0x000fe20008000809 */
[----:B------:R-:W-:Y:S01]  /*3000*/  FFMA R130, R130, UR11, -R10 ;  /* 0x0000000b82827c23 */ /* 0x000fe2000800080a */
[----:B------:R-:W-:Y:S02]  /*3010*/  FFMA R131, R131, UR11, -R11 ;  /* 0x0000000b83837c23 */ /* 0x000fe4000800080b */
[----:B------:R-:W2:Y:S01]  /*3020*/  LDL.128 R8, [R1+0xe0] ;  /* 0x0000e00001087983 */ /* 0x000ea20000100c00 */
[----:B----4-:R-:W-:Y:S02]  /*3030*/  FFMA R140, R140, UR11, -R12 ;  /* 0x0000000b8c8c7c23 */ /* 0x010fe4000800080c */
[----:B------:R-:W1:Y:S01]  /*3040*/  MUFU.EX2 R12, R223 ;  /* 0x000000df000c7308 */ /* 0x000e620000000800 */
[----:B---3--:R-:W-:Y:S01]  /*3050*/  FFMA R132, R132, UR11, -R16 ;  /* 0x0000000b84847c23 */ /* 0x008fe20008000810 */
[----:B------:R-:W-:Y:S01]  /*3060*/  FFMA R96, R133, UR11, -R17 ;  /* 0x0000000b85607c23 */ /* 0x000fe20008000811 */
[----:B------:R-:W-:Y:S01]  /*3070*/  FFMA R97, R134, UR11, -R18 ;  /* 0x0000000b86617c23 */ /* 0x000fe20008000812 */
[----:B------:R-:W-:-:S02]  /*3080*/  FFMA R98, R135, UR11, -R19 ;  /* 0x0000000b87627c23 */ /* 0x000fc40008000813 */
[----:B------:R-:W3:Y:S01]  /*3090*/  LDL.128 R16, [R1+0xf0] ;  /* 0x0000f00001107983 */ /* 0x000ee20000100c00 */
[----:B-----5:R-:W-:Y:S01]  /*30a0*/  FFMA R136, R136, UR11, -R4 ;  /* 0x0000000b88887c23 */ /* 0x020fe20008000804 */
[----:B------:R-:W-:Y:S01]  /*30b0*/  FFMA R137, R137, UR11, -R5 ;  /* 0x0000000b89897c23 */ /* 0x000fe20008000805 */
[----:B-1----:R-:W-:Y:S01]  /*30c0*/  @!P1 FMUL R12, R12, R12 ;  /* 0x0000000c0c0c9220 */ /* 0x002fe20000400000 */
[----:B------:R-:W-:Y:S01]  /*30d0*/  FSETP.GEU.AND P1, PT, R89, -126, PT ;  /* 0xc2fc00005900780b */ /* 0x000fe20003f2e000 */
[----:B------:R-:W-:Y:S01]  /*30e0*/  FFMA R138, R138, UR11, -R6 ;  /* 0x0000000b8a8a7c23 */ /* 0x000fe20008000806 */
[----:B------:R-:W-:Y:S01]  /*30f0*/  FFMA R139, R139, UR11, -R7 ;  /* 0x0000000b8b8b7c23 */ /* 0x000fe20008000807 */
[----:B------:R-:W-:Y:S01]  /*3100*/  FFMA R141, R141, UR11, -R13 ;  /* 0x0000000b8d8d7c23 */ /* 0x000fe2000800080d */
[----:B------:R-:W1:Y:S01]  /*3110*/  MUFU.EX2 R6, R221 ;  /* 0x000000dd00067308 */ /* 0x000e620000000800 */
[----:B------:R-:W-:Y:S01]  /*3120*/  ULEA UR17, UR15, UR26, 0xb ;  /* 0x0000001a0f117291 */ /* 0x000fe2000f8e583f */
[----:B------:R-:W-:Y:S07]  /*3130*/  SYNCS.ARRIVE.TRANS64.A1T0 RZ, [UR16], RZ ;  /* 0x000000ffffff79a7 */ /* 0x000fee0008100010 */
[----:B------:R-:W-:Y:S01]  /*3140*/  @!P1 FMUL R89, R89, 0.5 ;  /* 0x3f00000059599820 */ /* 0x000fe20000400000 */
[----:B------:R-:W4:Y:S08]  /*3150*/  MUFU.EX2 R5, R91 ;  /* 0x0000005b00057308 */ /* 0x000f300000000800 */
[----:B------:R-:W5:Y:S08]  /*3160*/  MUFU.EX2 R4, R88 ;  /* 0x0000005800047308 */ /* 0x000f700000000800 */
[----:B------:R-:W5:Y:S08]  /*3170*/  MUFU.EX2 R7, R90 ;  /* 0x0000005a00077308 */ /* 0x000f700000000800 */
[----:B------:R5:W5:Y:S01]  /*3180*/  MUFU.EX2 R13, R89 ;  /* 0x00000059000d7308 */ /* 0x000b620000000800 */
[----:B-1----:R-:W-:Y:S01]  /*3190*/  @!P2 FMUL R6, R6, R6 ;  /* 0x000000060606a220 */ /* 0x002fe20000400000 */
[----:B----4-:R-:W-:Y:S01]  /*31a0*/  @!P3 FMUL R5, R5, R5 ;  /* 0x000000050505b220 */ /* 0x010fe20000400000 */
[----:B-----5:R-:W-:Y:S01]  /*31b0*/  @!P5 FMUL R4, R4, R4 ;  /* 0x000000040404d220 */ /* 0x020fe20000400000 */
[----:B------:R-:W-:Y:S01]  /*31c0*/  F2FP.F16.F32.PACK_AB R88, R12, R0 ;  /* 0x000000000c58723e */ /* 0x000fe200000000ff */
[----:B------:R-:W-:-:S02]  /*31d0*/  @!P6 FMUL R7, R7, R7 ;  /* 0x000000070707e220 */ /* 0x000fc40000400000 */
[----:B------:R-:W-:Y:S02]  /*31e0*/  F2FP.F16.F32.PACK_AB R89, R5, R6 ;  /* 0x000000060559723e */ /* 0x000fe400000000ff */
[----:B------:R-:W-:Y:S01]  /*31f0*/  F2FP.F16.F32.PACK_AB R90, R4, R2 ;  /* 0x00000002045a723e */ /* 0x000fe200000000ff */
[----:B------:R-:W-:-:S05]  /*3200*/  @!P1 FMUL R13, R13, R13 ;  /* 0x0000000d0d0d9220 */ /* 0x000fca0000400000 */
[----:B------:R-:W-:-:S04]  /*3210*/  F2FP.F16.F32.PACK_AB R91, R13, R7 ;  /* 0x000000070d5b723e */ /* 0x000fc800000000ff */
[----:B------:R-:W-:Y:S01]  /*3220*/  WARPGROUP.ARRIVE ;  /* 0x00000000000079c5 */ /* 0x000fe20000000000 */
[----:B------:R-:W-:Y:S01]  /*3230*/  UMOV UR18, UR17 ;  /* 0x0000001100127c82 */ /* 0x000fe20008000000 */
[----:B------:R-:W-:-:S04]  /*3240*/  UMOV UR19, 0x40000040 ;  /* 0x4000004000137882 */ /* 0x000fc80000000000 */
[----:B------:R-:W-:Y:S01]  /*3250*/  HGMMA.64x128x16.F32 R152, R88, gdesc[UR16].tnspB, R152, gsb0 ;  /* 0x41e0001058987df0 */ /* 0x000fe20008000898 */
[----:B------:R-:W-:Y:S02]  /*3260*/  FSETP.GEU.AND P6, PT, R224, -126, PT ;  /* 0xc2fc0000e000780b */ /* 0x000fe40003fce000 */
[----:B------:R-:W-:Y:S01]  /*3270*/  FSETP.GEU.AND P1, PT, R222, -126, PT ;  /* 0xc2fc0000de00780b */ /* 0x000fe20003f2e000 */
[----:B------:R-:W-:Y:S01]  /*3280*/  FFMA R104, R104, UR11, -R20 ;  /* 0x0000000b68687c23 */ /* 0x000fe20008000814 */
[----:B------:R-:W-:-:S09]  /*3290*/  FFMA R105, R105, UR11, -R21 ;  /* 0x0000000b69697c23 */ /* 0x000fd20008000815 */
[----:B------:R-:W-:Y:S02]  /*32a0*/  @!P6 FMUL R224, R224, 0.5 ;  /* 0x3f000000e0e0e820 */ /* 0x000fe40000400000 */
[----:B------:R-:W-:Y:S02]  /*32b0*/  @!P1 FMUL R222, R222, 0.5 ;  /* 0x3f000000dede9820 */ /* 0x000fe40000400000 */
[----:B------:R-:W1:Y:S08]  /*32c0*/  MUFU.EX2 R20, R224 ;  /* 0x000000e000147308 */ /* 0x000e700000000800 */
[----:B------:R-:W4:Y:S01]  /*32d0*/  MUFU.EX2 R21, R222 ;  /* 0x000000de00157308 */ /* 0x000f220000000800 */
[----:B------:R-:W-:Y:S01]  /*32e0*/  FFMA R94, R100, UR11, -R216 ;  /* 0x0000000b645e7c23 */ /* 0x000fe200080008d8 */
[----:B------:R-:W-:Y:S01]  /*32f0*/  FFMA R99, R102, UR11, -R218 ;  /* 0x0000000b66637c23 */ /* 0x000fe200080008da */
[----:B------:R-:W-:Y:S01]  /*3300*/  FFMA R95, R103, UR11, -R219 ;  /* 0x0000000b675f7c23 */ /* 0x000fe200080008db */
[----:B------:R-:W-:-:S02]  /*3310*/  FFMA R101, R101, UR11, -R217 ;  /* 0x0000000b65657c23 */ /* 0x000fc400080008d9 */
[----:B------:R-:W-:Y:S01]  /*3320*/  FSETP.GEU.AND P4, PT, R94, -126, PT ;  /* 0xc2fc00005e00780b */ /* 0x000fe20003f8e000 */
[----:B-1----:R-:W-:Y:S01]  /*3330*/  @!P6 FMUL R20, R20, R20 ;  /* 0x000000141414e220 */ /* 0x002fe20000400000 */
[----:B------:R-:W-:Y:S02]  /*3340*/  FSETP.GEU.AND P6, PT, R99, -126, PT ;  /* 0xc2fc00006300780b */ /* 0x000fe40003fce000 */
[----:B------:R-:W-:Y:S02]  /*3350*/  FSETP.GEU.AND P2, PT, R220, -126, PT ;  /* 0xc2fc0000dc00780b */ /* 0x000fe40003f4e000 */
[----:B------:R-:W-:Y:S01]  /*3360*/  FSETP.GEU.AND P3, PT, R92, -126, PT ;  /* 0xc2fc00005c00780b */ /* 0x000fe20003f6e000 */
[----:B----4-:R-:W-:Y:S01]  /*3370*/  @!P1 FMUL R21, R21, R21 ;  /* 0x0000001515159220 */ /* 0x010fe20000400000 */
[----:B------:R-:W-:Y:S02]  /*3380*/  FSETP.GEU.AND P1, PT, R95, -126, PT ;  /* 0xc2fc00005f00780b */ /* 0x000fe40003f2e000 */
[----:B------:R-:W-:-:S03]  /*3390*/  FSETP.GEU.AND P5, PT, R101, -126, PT ;  /* 0xc2fc00006500780b */ /* 0x000fc60003fae000 */
[----:B------:R-:W-:Y:S02]  /*33a0*/  @!P4 FMUL R94, R94, 0.5 ;  /* 0x3f0000005e5ec820 */ /* 0x000fe40000400000 */
[----:B------:R-:W-:Y:S02]  /*33b0*/  @!P6 FMUL R99, R99, 0.5 ;  /* 0x3f0000006363e820 */ /* 0x000fe40000400000 */
[----:B------:R-:W-:Y:S02]  /*33c0*/  @!P2 FMUL R220, R220, 0.5 ;  /* 0x3f000000dcdca820 */ /* 0x000fe40000400000 */
[----:B------:R-:W-:Y:S02]  /*33d0*/  @!P3 FMUL R92, R92, 0.5 ;  /* 0x3f0000005c5cb820 */ /* 0x000fe40000400000 */
[----:B------:R-:W-:Y:S02]  /*33e0*/  @!P1 FMUL R95, R95, 0.5 ;  /* 0x3f0000005f5f9820 */ /* 0x000fe40000400000 */
[----:B------:R-:W-:Y:S01]  /*33f0*/  @!P5 FMUL R101, R101, 0.5 ;  /* 0x3f0000006565d820 */ /* 0x000fe20000400000 */
[----:B------:R-:W-:Y:S01]  /*3400*/  FFMA R142, R142, UR11, -R14 ;  /* 0x0000000b8e8e7c23 */ /* 0x000fe2000800080e */
[----:B------:R-:W-:Y:S01]  /*3410*/  FFMA R143, R143, UR11, -R15 ;  /* 0x0000000b8f8f7c23 */ /* 0x000fe2000800080f */
[----:B------:R-:W-:Y:S08]  /*3420*/  MUFU.EX2 R94, R94 ;  /* 0x0000005e005e7308 */ /* 0x000ff00000000800 */
[----:B------:R-:W1:Y:S08]  /*3430*/  MUFU.EX2 R15, R92 ;  /* 0x0000005c000f7308 */ /* 0x000e700000000800 */
[----:B------:R-:W4:Y:S08]  /*3440*/  MUFU.EX2 R14, R101 ;  /* 0x00000065000e7308 */ /* 0x000f300000000800 */
[----:B------:R-:W5:Y:S08]  /*3450*/  MUFU.EX2 R99, R99 ;  /* 0x0000006300637308 */ /* 0x000f700000000800 */
[----:B------:R-:W5:Y:S01]  /*3460*/  MUFU.EX2 R95, R95 ;  /* 0x0000005f005f7308 */ /* 0x000f620000000800 */
[----:B-1----:R-:W-:Y:S01]  /*3470*/  @!P3 FMUL R15, R15, R15 ;  /* 0x0000000f0f0fb220 */ /* 0x002fe20000400000 */
[----:B------:R-:W-:Y:S01]  /*3480*/  @!P4 FMUL R94, R94, R94 ;  /* 0x0000005e5e5ec220 */ /* 0x000fe20000400000 */
[----:B----4-:R-:W-:Y:S01]  /*3490*/  @!P5 FMUL R14, R14, R14 ;  /* 0x0000000e0e0ed220 */ /* 0x010fe20000400000 */
[----:B-----5:R-:W-:Y:S01]  /*34a0*/  @!P6 FMUL R99, R99, R99 ;  /* 0x000000636363e220 */ /* 0x020fe20000400000 */
[----:B------:R-:W-:Y:S01]  /*34b0*/  UIADD3 UR18, UR17, 0x80, URZ ;  /* 0x0000008011127890 */ /* 0x000fe2000fffe03f */
[----:B------:R-:W-:Y:S01]  /*34c0*/  @!P1 FMUL R95, R95, R95 ;  /* 0x0000005f5f5f9220 */ /* 0x000fe20000400000 */
[----:B------:R-:W-:Y:S01]  /*34d0*/  UMOV UR19, 0x40000040 ;  /* 0x4000004000137882 */ /* 0x000fe20000000000 */
[----:B------:R-:W-:-:S02]  /*34e0*/  WARPGROUP.DEPBAR.LE gsb0, 0x0 ;  /* 0x00008000000079c5 */ /* 0x000fc40000010000 */
[----:B------:R-:W-:Y:S02]  /*34f0*/  F2FP.F16.F32.PACK_AB R88, R21, R20 ;  /* 0x000000141558723e */ /* 0x000fe400000000ff */
[----:B------:R-:W-:Y:S02]  /*3500*/  F2FP.F16.F32.PACK_AB R90, R14, R94 ;  /* 0x0000005e0e5a723e */ /* 0x000fe400000000ff */
[----:B------:R-:W-:Y:S01]  /*3510*/  F2FP.F16.F32.PACK_AB R91, R95, R99 ;  /* 0x000000635f5b723e */ /* 0x000fe200000000ff */
[----:B--2---:R-:W-:Y:S02]  /*3520*/  FFMA R144, R144, UR11, -R8 ;  /* 0x0000000b90907c23 */ /* 0x004fe40008000808 */
[----:B------:R-:W1:Y:S02]  /*3530*/  MUFU.EX2 R8, R220 ;  /* 0x000000dc00087308 */ /* 0x000e640000000800 */
[----:B-1----:R-:W-:-:S05]  /*3540*/  @!P2 FMUL R8, R8, R8 ;  /* 0x000000080808a220 */ /* 0x002fca0000400000 */
[----:B------:R-:W-:-:S04]  /*3550*/  F2FP.F16.F32.PACK_AB R89, R15, R8 ;  /* 0x000000080f59723e */ /* 0x000fc800000000ff */
[----:B------:R-:W-:-:S06]  /*3560*/  WARPGROUP.ARRIVE ;  /* 0x00000000000079c5 */ /* 0x000fcc0000000000 */
[----:B------:R-:W-:Y:S01]  /*3570*/  HGMMA.64x128x16.F32 R152, R88, gdesc[UR16].tnspB, R152, gsb0 ;  /* 0x41e0001058987df0 */ /* 0x000fe20008000898 */
[----:B------:R-:W-:Y:S01]  /*3580*/  FFMA R145, R145, UR11, -R9 ;  /* 0x0000000b91917c23 */ /* 0x000fe20008000809 */
[----:B------:R-:W-:Y:S01]  /*3590*/  IMAD.U32 R9, RZ, RZ, UR15 ;  /* 0x0000000fff097e24 */ /* 0x000fe2000f8e00ff */
[----:B------:R-:W-:Y:S02]  /*35a0*/  FSETP.GEU.AND P6, PT, R104, -126, PT ;  /* 0xc2fc00006800780b */ /* 0x000fe40003fce000 */
[----:B------:R-:W-:Y:S01]  /*35b0*/  FSETP.GEU.AND P1, PT, R105, -126, PT ;  /* 0xc2fc00006900780b */ /* 0x000fe20003f2e000 */
[----:B------:R-:W-:Y:S02]  /*35c0*/  IMAD R9, R9, 0x80, R225 ;  /* 0x0000008009097824 */ /* 0x000fe400078e02e1 */
[----:B------:R-:W-:-:S03]  /*35d0*/  FFMA R147, R147, UR11, -R11 ;  /* 0x0000000b93937c23 */ /* 0x000fc6000800080b */
[----:B------:R-:W-:Y:S01]  /*35e0*/  LEA R11, R9, UR36, 0x2 ;  /* 0x00000024090b7c11 */ /* 0x000fe2000f8e10ff */
[----:B------:R-:W-:Y:S01]  /*35f0*/  FFMA R106, R106, UR11, -R22 ;  /* 0x0000000b6a6a7c23 */ /* 0x000fe20008000816 */
[----:B------:R-:W-:-:S03]  /*3600*/  FFMA R107, R107, UR11, -R23 ;  /* 0x0000000b6b6b7c23 */ /* 0x000fc60008000817 */
[----:B------:R-:W-:Y:S02]  /*3610*/  @!P6 FMUL R104, R104, 0.5 ;  /* 0x3f0000006868e820 */ /* 0x000fe40000400000 */
[----:B------:R-:W-:Y:S01]  /*3620*/  @!P1 FMUL R105, R105, 0.5 ;  /* 0x3f00000069699820 */ /* 0x000fe20000400000 */
[----:B------:R-:W-:Y:S02]  /*3630*/  FSETP.GEU.AND P2, PT, R106, -126, PT ;  /* 0xc2fc00006a00780b */ /* 0x000fe40003f4e000 */
[----:B------:R-:W-:Y:S02]  /*3640*/  FSETP.GEU.AND P3, PT, R107, -126, PT ;  /* 0xc2fc00006b00780b */ /* 0x000fe40003f6e000 */
[----:B------:R-:W-:Y:S02]  /*3650*/  FSETP.GEU.AND P4, PT, R108, -126, PT ;  /* 0xc2fc00006c00780b */ /* 0x000fe40003f8e000 */
[----:B------:R-:W-:Y:S01]  /*3660*/  FSETP.GEU.AND P5, PT, R109, -126, PT ;  /* 0xc2fc00006d00780b */ /* 0x000fe20003fae000 */
[----:B------:R-:W-:Y:S01]  /*3670*/  FFMA R146, R146, UR11, -R10 ;  /* 0x0000000b92927c23 */ /* 0x000fe2000800080a */
[----:B---3--:R-:W-:Y:S01]  /*3680*/  FFMA R148, R148, UR11, -R16 ;  /* 0x0000000b94947c23 */ /* 0x008fe20008000810 */
[----:B------:R-:W-:-:S04]  /*3690*/  FFMA R149, R149, UR11, -R17 ;  /* 0x0000000b95957c23 */ /* 0x000fc80008000811 */
[----:B------:R-:W-:Y:S02]  /*36a0*/  @!P2 FMUL R106, R106, 0.5 ;  /* 0x3f0000006a6aa820 */ /* 0x000fe40000400000 */
[----:B------:R-:W-:Y:S02]  /*36b0*/  @!P3 FMUL R107, R107, 0.5 ;  /* 0x3f0000006b6bb820 */ /* 0x000fe40000400000 */
[----:B------:R-:W-:Y:S02]  /*36c0*/  @!P4 FMUL R108, R108, 0.5 ;  /* 0x3f0000006c6cc820 */ /* 0x000fe40000400000 */
[----:B------:R-:W-:Y:S01]  /*36d0*/  @!P5 FMUL R109, R109, 0.5 ;  /* 0x3f0000006d6dd820 */ /* 0x000fe20000400000 */
[----:B------:R-:W1:Y:S08]  /*36e0*/  MUFU.EX2 R17, R106 ;  /* 0x0000006a00117308 */ /* 0x000e700000000800 */
[----:B------:R-:W2:Y:S08]  /*36f0*/  MUFU.EX2 R16, R108 ;  /* 0x0000006c00107308 */ /* 0x000eb00000000800 */
[----:B------:R-:W3:Y:S01]  /*3700*/  MUFU.EX2 R10, R109 ;  /* 0x0000006d000a7308 */ /* 0x000ee20000000800 */
[----:B------:R-:W-:Y:S01]  /*3710*/  FMUL R0, R0, UR12 ;  /* 0x0000000c00007c20 */ /* 0x000fe20008400000 */
[----:B------:R-:W-:Y:S01]  /*3720*/  FMUL R12, R12, UR12 ;  /* 0x0000000c0c0c7c20 */ /* 0x000fe20008400000 */
[----:B-1----:R-:W-:Y:S01]  /*3730*/  @!P2 FMUL R17, R17, R17 ;  /* 0x000000111111a220 */ /* 0x002fe20000400000 */
[----:B--2---:R-:W-:Y:S01]  /*3740*/  @!P4 FMUL R16, R16, R16 ;  /* 0x000000101010c220 */ /* 0x004fe20000400000 */
[----:B------:R-:W-:Y:S01]  /*3750*/  UIADD3 UR18, UR17, 0x100, URZ ;  /* 0x0000010011127890 */ /* 0x000fe2000fffe03f */
[----:B---3--:R-:W-:Y:S01]  /*3760*/  @!P5 FMUL R10, R10, R10 ;  /* 0x0000000a0a0ad220 */ /* 0x008fe20000400000 */
[----:B------:R-:W-:-:S02]  /*3770*/  WARPGROUP.DEPBAR.LE gsb0, 0x0 ;  /* 0x00008000000079c5 */ /* 0x000fc40000010000 */
[----:B------:R-:W1:Y:S01]  /*3780*/  LDS.64 R22, [R11+0x58000] ;  /* 0x058000000b167984 */ /* 0x000e620000000a00 */
[----:B------:R-:W2:Y:S08]  /*3790*/  MUFU.EX2 R88, R104 ;  /* 0x0000006800587308 */ /* 0x000eb00000000800 */
[----:B------:R-:W3:Y:S01]  /*37a0*/  MUFU.EX2 R90, R105 ;  /* 0x00000069005a7308 */ /* 0x000ee20000000800 */
[----:B--2---:R-:W-:Y:S01]  /*37b0*/  @!P6 FMUL R88, R88, R88 ;  /* 0x000000585858e220 */ /* 0x004fe20000400000 */
[----:B------:R-:W-:Y:S01]  /*37c0*/  FSETP.GEU.AND P6, PT, R110, -126, PT ;  /* 0xc2fc00006e00780b */ /* 0x000fe20003fce000 */
[----:B---3--:R-:W-:Y:S01]  /*37d0*/  @!P1 FMUL R90, R90, R90 ;  /* 0x0000005a5a5a9220 */ /* 0x008fe20000400000 */
[----:B------:R-:W-:-:S04]  /*37e0*/  FSETP.GEU.AND P1, PT, R111, -126, PT ;  /* 0xc2fc00006f00780b */ /* 0x000fc80003f2e000 */
[----:B------:R-:W2:Y:S07]  /*37f0*/  MUFU.EX2 R89, R107 ;  /* 0x0000006b00597308 */ /* 0x000eae0000000800 */
[----:B------:R-:W-:-:S04]  /*3800*/  @!P6 FMUL R110, R110, 0.5 ;  /* 0x3f0000006e6ee820 */ /* 0x000fc80000400000 */
[----:B------:R-:W3:Y:S01]  /*3810*/  MUFU.EX2 R9, R110 ;  /* 0x0000006e00097308 */ /* 0x000ee20000000800 */
[----:B------:R-:W-:Y:S01]  /*3820*/  @!P1 FMUL R111, R111, 0.5 ;  /* 0x3f0000006f6f9820 */ /* 0x000fe20000400000 */
[--C-:B-1----:R-:W-:Y:S01]  /*3830*/  FADD R24, R24, -R22.reuse ;  /* 0x8000001618187221 */ /* 0x102fe20000000000 */
[----:B------:R-:W-:-:S05]  /*3840*/  FADD R91, R26, -R22 ;  /* 0x800000161a5b7221 */ /* 0x000fca0000000000 */
[----:B------:R-:W1:Y:S01]  /*3850*/  MUFU.EX2 R22, R111 ;  /* 0x0000006f00167308 */ /* 0x000e620000000800 */
[--C-:B------:R-:W-:Y:S01]  /*3860*/  FADD R25, R25, -R23.reuse ;  /* 0x8000001719197221 */ /* 0x100fe20000000000 */
[----:B--2---:R-:W-:Y:S01]  /*3870*/  @!P3 FMUL R89, R89, R89 ;  /* 0x000000595959b220 */ /* 0x004fe20000400000 */
[----:B------:R-:W-:Y:S01]  /*3880*/  FADD R23, R27, -R23 ;  /* 0x800000171b177221 */ /* 0x000fe20000000000 */
[----:B------:R-:W-:Y:S01]  /*3890*/  FMUL R133, R0, R24 ;  /* 0x0000001800857220 */ /* 0x000fe20000400000 */
[----:B------:R-:W-:Y:S01]  /*38a0*/  FMUL R127, R12, R25 ;  /* 0x000000190c7f7220 */ /* 0x000fe20000400000 */
[----:B---3--:R-:W-:Y:S01]  /*38b0*/  @!P6 FMUL R9, R9, R9 ;  /* 0x000000090909e220 */ /* 0x008fe20000400000 */
[----:B------:R-:W-:Y:S02]  /*38c0*/  F2FP.F16.F32.PACK_AB R24, R90, R88 ;  /* 0x000000585a18723e */ /* 0x000fe400000000ff */
[----:B------:R-:W-:Y:S01]  /*38d0*/  F2FP.F16.F32.PACK_AB R25, R89, R17 ;  /* 0x000000115919723e */ /* 0x000fe200000000ff */
[----:B-1----:R-:W-:Y:S01]  /*38e0*/  @!P1 FMUL R22, R22, R22 ;  /* 0x0000001616169220 */ /* 0x002fe20000400000 */
[----:B------:R-:W-:-:S04]  /*38f0*/  F2FP.F16.F32.PACK_AB R26, R10, R16 ;  /* 0x000000100a1a723e */ /* 0x000fc800000000ff */
[----:B------:R-:W-:-:S04]  /*3900*/  F2FP.F16.F32.PACK_AB R27, R22, R9 ;  /* 0x00000009161b723e */ /* 0x000fc800000000ff */
[----:B------:R-:W-:Y:S01]  /*3910*/  WARPGROUP.ARRIVE ;  /* 0x00000000000079c5 */ /* 0x000fe20000000000 */
[----:B------:R-:W-:-:S05]  /*3920*/  UMOV UR19, 0x40000040 ;  /* 0x4000004000137882 */ /* 0x000fca0000000000 */
[----:B------:R-:W-:Y:S01]  /*3930*/  HGMMA.64x128x16.F32 R152, R24, gdesc[UR16].tnspB, R152, gsb0 ;  /* 0x41e0001018987df0 */ /* 0x000fe20008000898 */
[----:B------:R-:W-:Y:S02]  /*3940*/  FSETP.GEU.AND P6, PT, R112, -126, PT ;  /* 0xc2fc00007000780b */ /* 0x000fe40003fce000 */
[----:B------:R-:W-:Y:S01]  /*3950*/  FSETP.GEU.AND P1, PT, R113, -126, PT ;  /* 0xc2fc00007100780b */ /* 0x000fe20003f2e000 */
[----:B------:R-:W-:-:S04]  /*3960*/  FMUL R5, R5, UR12 ;  /* 0x0000000c05057c20 */ /* 0x000fc80008400000 */
[----:B------:R-:W-:-:S06]  /*3970*/  FMUL R110, R5, R23 ;  /* 0x00000017056e7220 */ /* 0x000fcc0000400000 */
[----:B------:R-:W-:Y:S02]  /*3980*/  @!P6 FMUL R112, R112, 0.5 ;  /* 0x3f0000007070e820 */ /* 0x000fe40000400000 */
[----:B------:R-:W-:Y:S02]  /*3990*/  @!P1 FMUL R113, R113, 0.5 ;  /* 0x3f00000071719820 */ /* 0x000fe40000400000 */
[----:B------:R-:W1:Y:S08]  /*39a0*/  MUFU.EX2 R23, R112 ;  /* 0x0000007000177308 */ /* 0x000e700000000800 */
[----:B------:R-:W2:Y:S01]  /*39b0*/  MUFU.EX2 R0, R113 ;  /* 0x0000007100007308 */ /* 0x000ea20000000800 */
[----:B------:R-:W-:-:S02]  /*39c0*/  FSETP.GEU.AND P2, PT, R114, -126, PT ;  /* 0xc2fc00007200780b */ /* 0x000fc40003f4e000 */
[----:B------:R-:W-:Y:S02]  /*39d0*/  FSETP.GEU.AND P3, PT, R115, -126, PT ;  /* 0xc2fc00007300780b */ /* 0x000fe40003f6e000 */
[----:B------:R-:W-:Y:S02]  /*39e0*/  FSETP.GEU.AND P4, PT, R116, -126, PT ;  /* 0xc2fc00007400780b */ /* 0x000fe40003f8e000 */
[----:B------:R-:W-:Y:S01]  /*39f0*/  FSETP.GEU.AND P5, PT, R117, -126, PT ;  /* 0xc2fc00007500780b */ /* 0x000fe20003fae000 */
[----:B-1----:R-:W-:Y:S01]  /*3a00*/  @!P6 FMUL R23, R23, R23 ;  /* 0x000000171717e220 */ /* 0x002fe20000400000 */
[----:B------:R-:W-:Y:S01]  /*3a10*/  FSETP.GEU.AND P6, PT, R118, -126, PT ;  /* 0xc2fc00007600780b */ /* 0x000fe20003fce000 */
[----:B--2---:R-:W-:Y:S01]  /*3a20*/  @!P1 FMUL R0, R0, R0 ;  /* 0x0000000000009220 */ /* 0x004fe20000400000 */
[----:B------:R-:W-:Y:S01]  /*3a30*/  FSETP.GEU.AND P1, PT, R119, -126, PT ;  /* 0xc2fc00007700780b */ /* 0x000fe20003f2e000 */
[----:B------:R-:W-:Y:S02]  /*3a40*/  FMUL R6, R6, UR12 ;  /* 0x0000000c06067c20 */ /* 0x000fe40008400000 */
[----:B------:R-:W-:-:S02]  /*3a50*/  @!P2 FMUL R114, R114, 0.5 ;  /* 0x3f0000007272a820 */ /* 0x000fc40000400000 */
[----:B------:R-:W-:Y:S02]  /*3a60*/  @!P3 FMUL R115, R115, 0.5 ;  /* 0x3f0000007373b820 */ /* 0x000fe40000400000 */
[----:B------:R-:W-:Y:S02]  /*3a70*/  @!P4 FMUL R116, R116, 0.5 ;  /* 0x3f0000007474c820 */ /* 0x000fe40000400000 */
[----:B------:R-:W-:Y:S02]  /*3a80*/  @!P5 FMUL R117, R117, 0.5 ;  /* 0x3f0000007575d820 */ /* 0x000fe40000400000 */
[----:B------:R-:W-:Y:S01]  /*3a90*/  @!P6 FMUL R118, R118, 0.5 ;  /* 0x3f0000007676e820 */ /* 0x000fe20000400000 */
[----:B------:R-:W-:Y:S01]  /*3aa0*/  FMUL R111, R6, R91 ;  /* 0x0000005b066f7220 */ /* 0x000fe20000400000 */
[----:B------:R-:W-:Y:S01]  /*3ab0*/  MUFU.EX2 R5, R115 ;  /* 0x0000007300057308 */ /* 0x000fe20000000800 */
[----:B------:R-:W-:-:S07]  /*3ac0*/  @!P1 FMUL R119, R119, 0.5 ;  /* 0x3f00000077779820 */ /* 0x000fce0000400000 */
[----:B------:R-:W1:Y:S08]  /*3ad0*/  MUFU.EX2 R91, R114 ;  /* 0x00000072005b7308 */ /* 0x000e700000000800 */
[----:B------:R-:W2:Y:S08]  /*3ae0*/  MUFU.EX2 R12, R116 ;  /* 0x00000074000c7308 */ /* 0x000eb00000000800 */
[----:B------:R-:W3:Y:S08]  /*3af0*/  MUFU.EX2 R92, R117 ;  /* 0x00000075005c7308 */ /* 0x000ef00000000800 */
[----:B------:R-:W4:Y:S01]  /*3b00*/  MUFU.EX2 R6, R118 ;  /* 0x0000007600067308 */ /* 0x000f220000000800 */
[----:B------:R-:W-:-:S02]  /*3b10*/  WARPGROUP.DEPBAR.LE gsb0, 0x0 ;  /* 0x00008000000079c5 */ /* 0x000fc40000010000 */
[----:B------:R-:W5:Y:S01]  /*3b20*/  LDS.64 R24, [R11+0x58020] ;  /* 0x058020000b187984 */ /* 0x000f620000000a00 */
[----:B------:R-:W-:Y:S01]  /*3b30*/  FMUL R2, R2, UR12 ;  /* 0x0000000c02027c20 */ /* 0x000fe20008400000 */
[----:B-1----:R-:W-:Y:S01]  /*3b40*/  @!P2 FMUL R91, R91, R91 ;  /* 0x0000005b5b5ba220 */ /* 0x002fe20000400000 */
[----:B------:R-:W-:Y:S01]  /*3b50*/  @!P3 FMUL R5, R5, R5 ;  /* 0x000000050505b220 */ /* 0x000fe20000400000 */
[----:B--2---:R-:W-:Y:S01]  /*3b60*/  @!P4 FMUL R12, R12, R12 ;  /* 0x0000000c0c0cc220 */ /* 0x004fe20000400000 */
[----:B---3--:R-:W-:Y:S01]  /*3b70*/  @!P5 FMUL R92, R92, R92 ;  /* 0x0000005c5c5cd220 */ /* 0x008fe20000400000 */
[----:B----4-:R-:W-:Y:S01]  /*3b80*/  @!P6 FMUL R6, R6, R6 ;  /* 0x000000060606e220 */ /* 0x010fe20000400000 */
[----:B------:R-:W-:Y:S01]  /*3b90*/  UIADD3 UR18, UR17, 0x180, URZ ;  /* 0x0000018011127890 */ /* 0x000fe2000fffe03f */
[----:B------:R-:W-:Y:S01]  /*3ba0*/  UMOV UR19, 0x40000040 ;  /* 0x4000004000137882 */ /* 0x000fe20000000000 */
[--C-:B-----5:R-:W-:Y:S02]  /*3bb0*/  FADD R26, R28, -R24.reuse ;  /* 0x800000181c1a7221 */ /* 0x120fe40000000000 */
[----:B------:R-:W1:Y:S01]  /*3bc0*/  MUFU.EX2 R28, R119 ;  /* 0x00000077001c7308 */ /* 0x000e620000000800 */
[----:B------:R-:W-:Y:S01]  /*3bd0*/  FADD R30, R30, -R24 ;  /* 0x800000181e1e7221 */ /* 0x000fe20000000000 */
[--C-:B------:R-:W-:Y:S01]  /*3be0*/  FADD R29, R29, -R25.reuse ;  /* 0x800000191d1d7221 */ /* 0x100fe20000000000 */
[----:B------:R-:W-:Y:S01]  /*3bf0*/  FADD R31, R31, -R25 ;  /* 0x800000191f1f7221 */ /* 0x000fe20000000000 */
[----:B------:R-:W-:Y:S01]  /*3c00*/  FMUL R109, R2, R26 ;  /* 0x0000001a026d7220 */ /* 0x000fe20000400000 */
[----:B------:R-:W-:-:S02]  /*3c10*/  F2FP.F16.F32.PACK_AB R24, R0, R23 ;  /* 0x000000170018723e */ /* 0x000fc400000000ff */
[----:B------:R-:W-:Y:S02]  /*3c20*/  F2FP.F16.F32.PACK_AB R25, R5, R91 ;  /* 0x0000005b0519723e */ /* 0x000fe400000000ff */
[----:B------:R-:W-:Y:S01]  /*3c30*/  F2FP.F16.F32.PACK_AB R26, R92, R12 ;  /* 0x0000000c5c1a723e */ /* 0x000fe200000000ff */
[----:B-1----:R-:W-:-:S05]  /*3c40*/  @!P1 FMUL R28, R28, R28 ;  /* 0x0000001c1c1c9220 */ /* 0x002fca0000400000 */
[----:B------:R-:W-:-:S04]  /*3c50*/  F2FP.F16.F32.PACK_AB R27, R28, R6 ;  /* 0x000000061c1b723e */ /* 0x000fc800000000ff */
[----:B------:R-:W-:-:S06]  /*3c60*/  WARPGROUP.ARRIVE ;  /* 0x00000000000079c5 */ /* 0x000fcc0000000000 */
        /* <DEDUP_REMOVED lines=11> */
[----:B------:R-:W-:Y:S01]  /*3d20*/  FSETP.GEU.AND P4, PT, R124, -126, PT ;  /* 0xc2fc00007c00780b */ /* 0x000fe20003f8e000 */
[----:B-1----:R-:W-:Y:S01]  /*3d30*/  @!P1 FMUL R4, R4, R4 ;  /* 0x0000000404049220 */ /* 0x002fe20000400000 */
[----:B------:R-:W-:Y:S02]  /*3d40*/  FSETP.GEU.AND P1, PT, R93, -126, PT ;  /* 0xc2fc00005d00780b */ /* 0x000fe40003f2e000 */
[----:B------:R-:W-:Y:S01]  /*3d50*/  FSETP.GEU.AND P5, PT, R125, -126, PT ;  /* 0xc2fc00007d00780b */ /* 0x000fe20003fae000 */
[----:B--2---:R-:W-:Y:S01]  /*3d60*/  @!P6 FMUL R2, R2, R2 ;  /* 0x000000020202e220 */ /* 0x004fe20000400000 */
[----:B------:R-:W-:Y:S01]  /*3d70*/  FSETP.GEU.AND P6, PT, R126, -126, PT ;  /* 0xc2fc00007e00780b */ /* 0x000fe20003fce000 */
[----:B------:R-:W-:Y:S01]  /*3d80*/  FMUL R7, R7, UR12 ;  /* 0x0000000c07077c20 */ /* 0x000fe20008400000 */
[----:B------:R-:W-:Y:S01]  /*3d90*/  FMUL R13, R13, UR12 ;  /* 0x0000000c0d0d7c20 */ /* 0x000fe20008400000 */
[----:B------:R-:W-:-:S06]  /*3da0*/  @!P2 FMUL R122, R122, 0.5 ;  /* 0x3f0000007a7aa820 */ /* 0x000fcc0000400000 */
[----:B------:R-:W-:Y:S01]  /*3db0*/  @!P1 FMUL R93, R93, 0.5 ;  /* 0x3f0000005d5d9820 */ /* 0x000fe20000400000 */
[----:B------:R-:W-:Y:S01]  /*3dc0*/  @!P3 FMUL R123, R123, 0.5 ;  /* 0x3f0000007b7bb820 */ /* 0x000fe20000400000 */
[----:B------:R-:W-:Y:S01]  /*3dd0*/  @!P4 FMUL R124, R124, 0.5 ;  /* 0x3f0000007c7cc820 */ /* 0x000fe20000400000 */
[----:B------:R-:W-:Y:S01]  /*3de0*/  @!P5 FMUL R125, R125, 0.5 ;  /* 0x3f0000007d7dd820 */ /* 0x000fe20000400000 */
[----:B------:R-:W-:Y:S01]  /*3df0*/  FMUL R107, R7, R30 ;  /* 0x0000001e076b7220 */ /* 0x000fe20000400000 */
[----:B------:R-:W-:Y:S01]  /*3e00*/  FMUL R106, R13, R31 ;  /* 0x0000001f0d6a7220 */ /* 0x000fe20000400000 */
[----:B------:R-:W-:Y:S01]  /*3e10*/  @!P6 FMUL R126, R126, 0.5 ;  /* 0x3f0000007e7ee820 */ /* 0x000fe20000400000 */
[----:B------:R-:W1:Y:S08]  /*3e20*/  MUFU.EX2 R7, R122 ;  /* 0x0000007a00077308 */ /* 0x000e700000000800 */
[----:B------:R-:W2:Y:S08]  /*3e30*/  MUFU.EX2 R13, R123 ;  /* 0x0000007b000d7308 */ /* 0x000eb00000000800 */
[----:B------:R-:W3:Y:S08]  /*3e40*/  MUFU.EX2 R29, R124 ;  /* 0x0000007c001d7308 */ /* 0x000ef00000000800 */
[----:B------:R-:W4:Y:S08]  /*3e50*/  MUFU.EX2 R30, R125 ;  /* 0x0000007d001e7308 */ /* 0x000f300000000800 */
[----:B------:R-:W5:Y:S08]  /*3e60*/  MUFU.EX2 R31, R126 ;  /* 0x0000007e001f7308 */ /* 0x000f700000000800 */
[----:B------:R-:W5:Y:S01]  /*3e70*/  MUFU.EX2 R93, R93 ;  /* 0x0000005d005d7308 */ /* 0x000f620000000800 */
[----:B-1----:R-:W-:Y:S01]  /*3e80*/  @!P2 FMUL R7, R7, R7 ;  /* 0x000000070707a220 */ /* 0x002fe20000400000 */
[----:B--2---:R-:W-:Y:S01]  /*3e90*/  @!P3 FMUL R13, R13, R13 ;  /* 0x0000000d0d0db220 */ /* 0x004fe20000400000 */
[----:B---3--:R-:W-:Y:S01]  /*3ea0*/  @!P4 FMUL R29, R29, R29 ;  /* 0x0000001d1d1dc220 */ /* 0x008fe20000400000 */
[----:B----4-:R-:W-:Y:S01]  /*3eb0*/  @!P5 FMUL R30, R30, R30 ;  /* 0x0000001e1e1ed220 */ /* 0x010fe20000400000 */
[----:B------:R-:W-:-:S02]  /*3ec0*/  WARPGROUP.DEPBAR.LE gsb0, 0x0 ;  /* 0x00008000000079c5 */ /* 0x000fc40000010000 */
[----:B------:R-:W1:Y:S01]  /*3ed0*/  LDS.64 R24, [R11+0x58040] ;  /* 0x058040000b187984 */ /* 0x000e620000000a00 */
[----:B-----5:R-:W-:Y:S01]  /*3ee0*/  @!P6 FMUL R31, R31, R31 ;  /* 0x0000001f1f1fe220 */ /* 0x020fe20000400000 */
[----:B------:R-:W-:Y:S01]  /*3ef0*/  @!P1 FMUL R93, R93, R93 ;  /* 0x0000005d5d5d9220 */ /* 0x000fe20000400000 */
[----:B------:R-:W-:Y:S01]  /*3f00*/  F2FP.F16.F32.PACK_AB R26, R30, R29 ;  /* 0x0000001d1e1a723e */ /* 0x000fe200000000ff */
[----:B------:R-:W-:-:S03]  /*3f10*/  UIADD3 UR18, UR17, 0x200, URZ ;  /* 0x0000020011127890 */ /* 0x000fc6000fffe03f */
[----:B------:R-:W-:Y:S01]  /*3f20*/  F2FP.F16.F32.PACK_AB R27, R93, R31 ;  /* 0x0000001f5d1b723e */ /* 0x000fe200000000ff */
[----:B------:R-:W-:Y:S01]  /*3f30*/  UMOV UR19, 0x40000040 ;  /* 0x4000004000137882 */ /* 0x000fe20000000000 */
[--C-:B-1----:R-:W-:Y:S01]  /*3f40*/  FADD R32, R32, -R24.reuse ;  /* 0x8000001820207221 */ /* 0x102fe20000000000 */
[----:B------:R-:W-:Y:S01]  /*3f50*/  FADD R34, R34, -R24 ;  /* 0x8000001822227221 */ /* 0x000fe20000000000 */
[--C-:B------:R-:W-:Y:S01]  /*3f60*/  FADD R33, R33, -R25.reuse ;  /* 0x8000001921217221 */ /* 0x100fe20000000000 */
[----:B------:R-:W-:Y:S01]  /*3f70*/  FADD R35, R35, -R25 ;  /* 0x8000001923237221 */ /* 0x000fe20000000000 */
[----:B------:R-:W-:Y:S02]  /*3f80*/  F2FP.F16.F32.PACK_AB R24, R4, R2 ;  /* 0x000000020418723e */ /* 0x000fe400000000ff */
[----:B------:R-:W-:-:S04]  /*3f90*/  F2FP.F16.F32.PACK_AB R25, R13, R7 ;  /* 0x000000070d19723e */ /* 0x000fc800000000ff */
[----:B------:R-:W-:-:S06]  /*3fa0*/  WARPGROUP.ARRIVE ;  /* 0x00000000000079c5 */ /* 0x000fcc0000000000 */
[----:B------:R-:W-:Y:S01]  /*3fb0*/  HGMMA.64x128x16.F32 R152, R24, gdesc[UR16].tnspB, R152, gsb0 ;  /* 0x41e0001018987df0 */ /* 0x000fe20008000898 */
[----:B------:R-:W-:Y:S02]  /*3fc0*/  FSETP.GEU.AND P6, PT, R128, -126, PT ;  /* 0xc2fc00008000780b */ /* 0x000fe40003fce000 */
[----:B------:R-:W-:Y:S01]  /*3fd0*/  FSETP.GEU.AND P1, PT, R129, -126, PT ;  /* 0xc2fc00008100780b */ /* 0x000fe20003f2e000 */
[----:B------:R-:W-:Y:S01]  /*3fe0*/  FMUL R8, R8, UR12 ;  /* 0x0000000c08087c20 */ /* 0x000fe20008400000 */
[----:B------:R-:W-:-:S03]  /*3ff0*/  FMUL R20, R20, UR12 ;  /* 0x0000000c14147c20 */ /* 0x000fc60008400000 */
[----:B------:R-:W-:Y:S01]  /*4000*/  FMUL R103, R8, R34 ;  /* 0x0000002208677220 */ /* 0x000fe20000400000 */
[----:B------:R-:W-:-:S05]  /*4010*/  FMUL R105, R20, R32 ;  /* 0x0000002014697220 */ /* 0x000fca0000400000 */
        /* <DEDUP_REMOVED lines=11> */
[----:B------:R-:W-:-:S03]  /*40d0*/  FSETP.GEU.AND P1, PT, R98, -126, PT ;  /* 0xc2fc00006200780b */ /* 0x000fc60003f2e000 */
[----:B------:R-:W-:Y:S01]  /*40e0*/  @!P5 FMUL R96, R96, 0.5 ;  /* 0x3f0000006060d820 */ /* 0x000fe20000400000 */
[----:B------:R-:W-:Y:S01]  /*40f0*/  FMUL R21, R21, UR12 ;  /* 0x0000000c15157c20 */ /* 0x000fe20008400000 */
[----:B------:R-:W-:-:S04]  /*4100*/  FMUL R15, R15, UR12 ;  /* 0x0000000c0f0f7c20 */ /* 0x000fc80008400000 */
[----:B------:R-:W-:Y:S01]  /*4110*/  @!P6 FMUL R97, R97, 0.5 ;  /* 0x3f0000006161e820 */ /* 0x000fe20000400000 */
[----:B------:R-:W-:Y:S01]  /*4120*/  @!P2 FMUL R130, R130, 0.5 ;  /* 0x3f0000008282a820 */ /* 0x000fe20000400000 */
[----:B------:R-:W-:Y:S01]  /*4130*/  @!P3 FMUL R131, R131, 0.5 ;  /* 0x3f0000008383b820 */ /* 0x000fe20000400000 */
[----:B------:R-:W-:Y:S01]  /*4140*/  @!P4 FMUL R132, R132, 0.5 ;  /* 0x3f0000008484c820 */ /* 0x000fe20000400000 */
[----:B------:R-:W-:Y:S01]  /*4150*/  @!P1 FMUL R98, R98, 0.5 ;  /* 0x3f00000062629820 */ /* 0x000fe20000400000 */
[----:B------:R-:W-:Y:S01]  /*4160*/  FMUL R104, R21, R33 ;  /* 0x0000002115687220 */ /* 0x000fe20000400000 */
[----:B------:R-:W-:Y:S01]  /*4170*/  FMUL R102, R15, R35 ;  /* 0x000000230f667220 */ /* 0x000fe20000400000 */
        /* <DEDUP_REMOVED lines=10> */
[----:B-----5:R-:W-:Y:S01]  /*4220*/  @!P6 FMUL R97, R97, R97 ;  /* 0x000000616161e220 */ /* 0x020fe20000400000 */
[----:B------:R-:W-:Y:S01]  /*4230*/  UIADD3 UR18, UR17, 0x280, URZ ;  /* 0x0000028011127890 */ /* 0x000fe2000fffe03f */
[----:B------:R-:W-:Y:S01]  /*4240*/  @!P1 FMUL R98, R98, R98 ;  /* 0x0000006262629220 */ /* 0x000fe20000400000 */
[----:B------:R-:W-:Y:S01]  /*4250*/  UMOV UR19, 0x40000040 ;  /* 0x4000004000137882 */ /* 0x000fe20000000000 */
[----:B------:R-:W-:-:S02]  /*4260*/  WARPGROUP.DEPBAR.LE gsb0, 0x0 ;  /* 0x00008000000079c5 */ /* 0x000fc40000010000 */
[----:B------:R-:W-:Y:S01]  /*4270*/  F2FP.F16.F32.PACK_AB R24, R8, R32 ;  /* 0x000000200818723e */ /* 0x000fe200000000ff */
[----:B------:R-:W1:Y:S01]  /*4280*/  LDS.64 R20, [R11+0x58060] ;  /* 0x058060000b147984 */ /* 0x000e620000000a00 */
[----:B------:R-:W-:Y:S02]  /*4290*/  F2FP.F16.F32.PACK_AB R25, R34, R33 ;  /* 0x000000212219723e */ /* 0x000fe400000000ff */
[----:B------:R-:W-:Y:S02]  /*42a0*/  F2FP.F16.F32.PACK_AB R26, R96, R35 ;  /* 0x00000023601a723e */ /* 0x000fe400000000ff */
[----:B------:R-:W-:-:S04]  /*42b0*/  F2FP.F16.F32.PACK_AB R27, R98, R97 ;  /* 0x00000061621b723e */ /* 0x000fc800000000ff */
[----:B------:R-:W-:-:S06]  /*42c0*/  WARPGROUP.ARRIVE ;  /* 0x00000000000079c5 */ /* 0x000fcc0000000000 */
[----:B------:R-:W-:Y:S01]  /*42d0*/  HGMMA.64x128x16.F32 R152, R24, gdesc[UR16].tnspB, R152, gsb0 ;  /* 0x41e0001018987df0 */ /* 0x000fe20008000898 */
[----:B------:R-:W-:Y:S02]  /*42e0*/  FSETP.GEU.AND P6, PT, R136, -126, PT ;  /* 0xc2fc00008800780b */ /* 0x000fe40003fce000 */
[----:B------:R-:W-:Y:S01]  /*42f0*/  FSETP.GEU.AND P1, PT, R137, -126, PT ;  /* 0xc2fc00008900780b */ /* 0x000fe20003f2e000 */
[----:B------:R-:W-:Y:S01]  /*4300*/  FMUL R14, R14, UR12 ;  /* 0x0000000c0e0e7c20 */ /* 0x000fe20008400000 */
[----:B------:R-:W-:Y:S01]  /*4310*/  FMUL R99, R99, UR12 ;  /* 0x0000000c63637c20 */ /* 0x000fe20008400000 */
[----:B------:R-:W-:-:S08]  /*4320*/  FMUL R95, R95, UR12 ;  /* 0x0000000c5f5f7c20 */ /* 0x000fd00008400000 */
[----:B------:R-:W-:Y:S02]  /*4330*/  @!P6 FMUL R136, R136, 0.5 ;  /* 0x3f0000008888e820 */ /* 0x000fe40000400000 */
[----:B------:R-:W-:Y:S01]  /*4340*/  @!P1 FMUL R137, R137, 0.5 ;  /* 0x3f00000089899820 */ /* 0x000fe20000400000 */
[--C-:B-1----:R-:W-:Y:S01]  /*4350*/  FADD R37, R37, -R21.reuse ;  /* 0x8000001525257221 */ /* 0x102fe20000000000 */
[--C-:B------:R-:W-:Y:S01]  /*4360*/  FADD R36, R36, -R20.reuse ;  /* 0x8000001424247221 */ /* 0x100fe20000000000 */
[----:B------:R-:W-:Y:S01]  /*4370*/  FADD R20, R38, -R20 ;  /* 0x8000001426147221 */ /* 0x000fe20000000000 */
[----:B------:R-:W-:Y:S01]  /*4380*/  FADD R21, R39, -R21 ;  /* 0x8000001527157221 */ /* 0x000fe20000000000 */
[----:B------:R-:W-:Y:S02]  /*4390*/  FMUL R100, R14, R37 ;  /* 0x000000250e647220 */ /* 0x000fe40000400000 */
[----:B------:R-:W-:Y:S01]  /*43a0*/  FMUL R99, R99, R20 ;  /* 0x0000001463637220 */ /* 0x000fe20000400000 */
[----:B------:R-:W-:Y:S01]  /*43b0*/  FMUL R95, R95, R21 ;  /* 0x000000155f5f7220 */ /* 0x000fe20000400000 */
        /* <DEDUP_REMOVED lines=25> */
[----:B-1----:R-:W-:Y:S01]  /*4550*/  @!P2 FMUL R36, R36, R36 ;  /* 0x000000242424a220 */ /* 0x002fe20000400000 */
[----:B------:R-:W-:Y:S01]  /*4560*/  @!P3 FMUL R37, R37, R37 ;  /* 0x000000252525b220 */ /* 0x000fe20000400000 */
[----:B--2---:R-:W-:Y:S01]  /*4570*/  @!P4 FMUL R38, R38, R38 ;  /* 0x000000262626c220 */ /* 0x004fe20000400000 */
[----:B---3--:R-:W-:Y:S01]  /*4580*/  @!P5 FMUL R39, R39, R39 ;  /* 0x000000272727d220 */ /* 0x008fe20000400000 */
[----:B----4-:R-:W-:Y:S01]  /*4590*/  @!P6 FMUL R94, R94, R94 ;  /* 0x0000005e5e5ee220 */ /* 0x010fe20000400000 */
[----:B------:R-:W-:Y:S01]  /*45a0*/  FMUL R89, R89, UR12 ;  /* 0x0000000c59597c20 */ /* 0x000fe20008400000 */
[----:B------:R-:W-:Y:S01]  /*45b0*/  F2FP.F16.F32.PACK_AB R25, R37, R36 ;  /* 0x000000242519723e */ /* 0x000fe200000000ff */
[----:B------:R-:W-:Y:S01]  /*45c0*/  UIADD3 UR18, UR17, 0x300, URZ ;  /* 0x0000030011127890 */ /* 0x000fe2000fffe03f */
[----:B------:R-:W-:Y:S01]  /*45d0*/  F2FP.F16.F32.PACK_AB R26, R39, R38 ;  /* 0x00000026271a723e */ /* 0x000fe200000000ff */
[----:B-----5:R-:W-:-:S02]  /*45e0*/  FADD R24, R40, -R14 ;  /* 0x8000000e28187221 */ /* 0x020fc40000000000 */
[----:B------:R-:W1:Y:S01]  /*45f0*/  MUFU.EX2 R40, R143 ;  /* 0x0000008f00287308 */ /* 0x000e620000000800 */
[----:B------:R-:W-:Y:S01]  /*4600*/  FADD R14, R42, -R14 ;  /* 0x8000000e2a0e7221 */ /* 0x000fe20000000000 */
[--C-:B------:R-:W-:Y:S01]  /*4610*/  FADD R41, R41, -R15.reuse ;  /* 0x8000000f29297221 */ /* 0x100fe20000000000 */
[----:B------:R-:W-:Y:S01]  /*4620*/  FMUL R42, R88, UR12 ;  /* 0x0000000c582a7c20 */ /* 0x000fe20008400000 */
[----:B------:R-:W-:Y:S01]  /*4630*/  FADD R15, R43, -R15 ;  /* 0x8000000f2b0f7221 */ /* 0x000fe20000000000 */
[----:B------:R-:W-:Y:S01]  /*4640*/  FMUL R43, R90, UR12 ;  /* 0x0000000c5a2b7c20 */ /* 0x000fe20008400000 */
[----:B------:R-:W-:Y:S01]  /*4650*/  FMUL R88, R17, UR12 ;  /* 0x0000000c11587c20 */ /* 0x000fe20008400000 */
[----:B------:R-:W-:Y:S01]  /*4660*/  FMUL R42, R42, R24 ;  /* 0x000000182a2a7220 */ /* 0x000fe20000400000 */
[----:B------:R-:W-:Y:S01]  /*4670*/  F2FP.F16.F32.PACK_AB R24, R21, R20 ;  /* 0x000000141518723e */ /* 0x000fe200000000ff */
[----:B------:R-:W-:Y:S01]  /*4680*/  FMUL R43, R43, R41 ;  /* 0x000000292b2b7220 */ /* 0x000fe20000400000 */
[----:B------:R-:W-:Y:S01]  /*4690*/  FMUL R88, R88, R14 ;  /* 0x0000000e58587220 */ /* 0x000fe20000400000 */
[----:B-1----:R-:W-:Y:S01]  /*46a0*/  @!P1 FMUL R40, R40, R40 ;  /* 0x0000002828289220 */ /* 0x002fe20000400000 */
[----:B------:R-:W-:-:S02]  /*46b0*/  FMUL R41, R89, R15 ;  /* 0x0000000f59297220 */ /* 0x000fc40000400000 */
[----:B------:R-:W1:Y:S02]  /*46c0*/  LDS.64 R14, [R11+0x580a0] ;  /* 0x0580a0000b0e7984 */ /* 0x000e640000000a00 */
[----:B------:R-:W-:-:S04]  /*46d0*/  F2FP.F16.F32.PACK_AB R27, R40, R94 ;  /* 0x0000005e281b723e */ /* 0x000fc800000000ff */
[----:B------:R-:W-:Y:S01]  /*46e0*/  WARPGROUP.ARRIVE ;  /* 0x00000000000079c5 */ /* 0x000fe20000000000 */
[----:B------:R-:W-:-:S05]  /*46f0*/  UMOV UR19, 0x40000040 ;  /* 0x4000004000137882 */ /* 0x000fca0000000000 */
[----:B------:R-:W-:Y:S01]  /*4700*/  HGMMA.64x128x16.F32 R152, R24, gdesc[UR16].tnspB, R152, gsb0 ;  /* 0x41e0001018987df0 */ /* 0x000fe20008000898 */
[----:B------:R-:W-:Y:S02]  /*4710*/  FSETP.GEU.AND P6, PT, R144, -126, PT ;  /* 0xc2fc00009000780b */ /* 0x000fe40003fce000 */
[----:B------:R-:W-:-:S11]  /*4720*/  FSETP.GEU.AND P1, PT, R145, -126, PT ;  /* 0xc2fc00009100780b */ /* 0x000fd60003f2e000 */
[----:B------:R-:W-:Y:S02]  /*4730*/  @!P6 FMUL R144, R144, 0.5 ;  /* 0x3f0000009090e820 */ /* 0x000fe40000400000 */
[----:B------:R-:W-:-:S04]  /*4740*/  @!P1 FMUL R145, R145, 0.5 ;  /* 0x3f00000091919820 */ /* 0x000fc80000400000 */
[----:B------:R-:W2:Y:S08]  /*4750*/  MUFU.EX2 R144, R144 ;  /* 0x0000009000907308 */ /* 0x000eb00000000800 */
[----:B------:R-:W3:Y:S01]  /*4760*/  MUFU.EX2 R145, R145 ;  /* 0x0000009100917308 */ /* 0x000ee20000000800 */
[----:B------:R-:W-:Y:S01]  /*4770*/  FFMA R18, R150, UR11, -R18 ;  /* 0x0000000b96127c23 */ /* 0x000fe20008000812 */
[----:B------:R-:W-:Y:S01]  /*4780*/  FFMA R19, R151, UR11, -R19 ;  /* 0x0000000b97137c23 */ /* 0x000fe20008000813 */
[----:B------:R-:W-:-:S02]  /*4790*/  FSETP.GEU.AND P2, PT, R146, -126, PT ;  /* 0xc2fc00009200780b */ /* 0x000fc40003f4e000 */
[----:B------:R-:W-:Y:S02]  /*47a0*/  FSETP.GEU.AND P3, PT, R147, -126, PT ;  /* 0xc2fc00009300780b */ /* 0x000fe40003f6e000 */
[----:B------:R-:W-:Y:S02]  /*47b0*/  FSETP.GEU.AND P4, PT, R148, -126, PT ;  /* 0xc2fc00009400780b */ /* 0x000fe40003f8e000 */
[----:B------:R-:W-:Y:S01]  /*47c0*/  FSETP.GEU.AND P5, PT, R149, -126, PT ;  /* 0xc2fc00009500780b */ /* 0x000fe20003fae000 */
[----:B--2---:R-:W-:Y:S01]  /*47d0*/  @!P6 FMUL R144, R144, R144 ;  /* 0x000000909090e220 */ /* 0x004fe20000400000 */
[--C-:B-1----:R-:W-:Y:S01]  /*47e0*/  FADD R17, R44, -R14.reuse ;  /* 0x8000000e2c117221 */ /* 0x102fe20000000000 */
[----:B------:R-:W-:Y:S01]  /*47f0*/  FADD R46, R46, -R14 ;  /* 0x8000000e2e2e7221 */ /* 0x000fe20000000000 */
[----:B------:R-:W-:Y:S01]  /*4800*/  FADD R47, R47, -R15 ;  /* 0x8000000f2f2f7221 */ /* 0x000fe20000000000 */
[----:B------:R-:W-:Y:S01]  /*4810*/  FSETP.GEU.AND P6, PT, R18, -126, PT ;  /* 0xc2fc00001200780b */ /* 0x000fe20003fce000 */
[----:B---3--:R-:W-:Y:S01]  /*4820*/  @!P1 FMUL R145, R145, R145 ;  /* 0x0000009191919220 */ /* 0x008fe20000400000 */
[----:B------:R-:W-:Y:S01]  /*4830*/  FSETP.GEU.AND P1, PT, R19, -126, PT ;  /* 0xc2fc00001300780b */ /* 0x000fe20003f2e000 */
[----:B------:R-:W-:Y:S01]  /*4840*/  @!P2 FMUL R146, R146, 0.5 ;  /* 0x3f0000009292a820 */ /* 0x000fe20000400000 */
[----:B------:R-:W-:-:S02]  /*4850*/  @!P3 FMUL R147, R147, 0.5 ;  /* 0x3f0000009393b820 */ /* 0x000fc40000400000 */
[----:B------:R-:W-:Y:S02]  /*4860*/  @!P4 FMUL R148, R148, 0.5 ;  /* 0x3f0000009494c820 */ /* 0x000fe40000400000 */
[----:B------:R-:W-:-:S05]  /*4870*/  @!P5 FMUL R149, R149, 0.5 ;  /* 0x3f0000009595d820 */ /* 0x000fca0000400000 */
[----:B------:R-:W-:Y:S02]  /*4880*/  @!P6 FMUL R18, R18, 0.5 ;  /* 0x3f0000001212e820 */ /* 0x000fe40000400000 */
[----:B------:R-:W-:Y:S01]  /*4890*/  @!P1 FMUL R19, R19, 0.5 ;  /* 0x3f00000013139820 */ /* 0x000fe20000400000 */
[----:B------:R-:W1:Y:S08]  /*48a0*/  MUFU.EX2 R146, R146 ;  /* 0x0000009200927308 */ /* 0x000e700000000800 */
[----:B------:R-:W2:Y:S08]  /*48b0*/  MUFU.EX2 R147, R147 ;  /* 0x0000009300937308 */ /* 0x000eb00000000800 */
[----:B------:R-:W3:Y:S08]  /*48c0*/  MUFU.EX2 R148, R148 ;  /* 0x0000009400947308 */ /* 0x000ef00000000800 */
[----:B------:R-:W4:Y:S08]  /*48d0*/  MUFU.EX2 R149, R149 ;  /* 0x0000009500957308 */ /* 0x000f300000000800 */
[----:B------:R5:W5:Y:S01]  /*48e0*/  MUFU.EX2 R44, R18 ;  /* 0x00000012002c7308 */ /* 0x000b620000000800 */
[----:B------:R-:W-:Y:S01]  /*48f0*/  FMUL R10, R10, UR12 ;  /* 0x0000000c0a0a7c20 */ /* 0x000fe20008400000 */
[----:B-1----:R-:W-:Y:S01]  /*4900*/  @!P2 FMUL R146, R146, R146 ;  /* 0x000000929292a220 */ /* 0x002fe20000400000 */
[----:B--2---:R-:W-:Y:S01]  /*4910*/  @!P3 FMUL R147, R147, R147 ;  /* 0x000000939393b220 */ /* 0x004fe20000400000 */
[----:B---3--:R-:W-:Y:S01]  /*4920*/  @!P4 FMUL R148, R148, R148 ;  /* 0x000000949494c220 */ /* 0x008fe20000400000 */
[----:B------:R-:W-:Y:S01]  /*4930*/  FMUL R16, R16, UR12 ;  /* 0x0000000c10107c20 */ /* 0x000fe20008400000 */
[----:B----4-:R-:W-:Y:S01]  /*4940*/  @!P5 FMUL R149, R149, R149 ;  /* 0x000000959595d220 */ /* 0x010fe20000400000 */
[----:B-----5:R-:W-:Y:S01]  /*4950*/  FMUL R18, R9, UR12 ;  /* 0x0000000c09127c20 */ /* 0x020fe20008400000 */
[----:B------:R-:W-:-:S02]  /*4960*/  WARPGROUP.DEPBAR.LE gsb0, 0x0 ;  /* 0x00008000000079c5 */ /* 0x000fc40000010000 */
[----:B------:R-:W-:Y:S02]  /*4970*/  FADD R24, R45, -R15 ;  /* 0x8000000f2d187221 */ /* 0x000fe40000000000 */
[----:B------:R-:W1:Y:S01]  /*4980*/  LDS.64 R14, [R11+0x580c0] ;  /* 0x0580c0000b0e7984 */ /* 0x000e620000000a00 */
[----:B------:R2:W3:Y:S01]  /*4990*/  MUFU.EX2 R45, R19 ;  /* 0x00000013002d7308 */ /* 0x0004e20000000800 */
[----:B------:R-:W-:Y:S01]  /*49a0*/  @!P6 FMUL R44, R44, R44 ;  /* 0x0000002c2c2ce220 */ /* 0x000fe20000400000 */
[----:B------:R-:W-:Y:S01]  /*49b0*/  FMUL R10, R10, R24 ;  /* 0x000000180a0a7220 */ /* 0x000fe20000400000 */
[----:B------:R-:W-:Y:S01]  /*49c0*/  F2FP.F16.F32.PACK_AB R24, R145, R144 ;  /* 0x000000909118723e */ /* 0x000fe200000000ff */
[----:B------:R-:W-:Y:S01]  /*49d0*/  UIADD3 UR18, UR17, 0x380, URZ ;  /* 0x0000038011127890 */ /* 0x000fe2000fffe03f */
[----:B------:R-:W-:Y:S02]  /*49e0*/  F2FP.F16.F32.PACK_AB R25, R147, R146 ;  /* 0x000000929319723e */ /* 0x000fe400000000ff */
[----:B------:R-:W-:Y:S01]  /*49f0*/  F2FP.F16.F32.PACK_AB R26, R149, R148 ;  /* 0x00000094951a723e */ /* 0x000fe200000000ff */
[----:B--2---:R-:W-:Y:S01]  /*4a00*/  FMUL R19, R22, UR12 ;  /* 0x0000000c16137c20 */ /* 0x004fe20008400000 */
[----:B------:R-:W-:Y:S01]  /*4a10*/  FMUL R22, R18, R46 ;  /* 0x0000002e12167220 */ /* 0x000fe20000400000 */
[----:B---3--:R-:W-:Y:S01]  /*4a20*/  @!P1 FMUL R45, R45, R45 ;  /* 0x0000002d2d2d9220 */ /* 0x008fe20000400000 */
[----:B------:R-:W-:-:S02]  /*4a30*/  FMUL R9, R16, R17 ;  /* 0x0000001110097220 */ /* 0x000fc40000400000 */
[----:B------:R-:W2:Y:S02]  /*4a40*/  LDS.64 R16, [R11+0x580e0] ;  /* 0x0580e0000b107984 */ /* 0x000ea40000000a00 */
[----:B------:R-:W-:Y:S01]  /*4a50*/  F2FP.F16.F32.PACK_AB R27, R45, R44 ;  /* 0x0000002c2d1b723e */ /* 0x000fe200000000ff */
[----:B------:R-:W-:Y:S01]  /*4a60*/  UMOV UR19, 0x40000040 ;  /* 0x4000004000137882 */ /* 0x000fe20000000000 */
[--C-:B-1----:R-:W-:Y:S01]  /*4a70*/  FADD R48, R48, -R14.reuse ;  /* 0x8000000e30307221 */ /* 0x102fe20000000000 */
[----:B------:R-:W-:Y:S01]  /*4a80*/  FADD R50, R50, -R14 ;  /* 0x8000000e32327221 */ /* 0x000fe20000000000 */
[--C-:B------:R-:W-:Y:S01]  /*4a90*/  FADD R18, R49, -R15.reuse ;  /* 0x8000000f31127221 */ /* 0x100fe20000000000 */
[----:B------:R-:W-:Y:S02]  /*4aa0*/  FADD R89, R51, -R15 ;  /* 0x8000000f33597221 */ /* 0x000fe40000000000 */
[----:B------:R-:W1:Y:S01]  /*4ab0*/  LDS.64 R14, [R11+0x58100] ;  /* 0x058100000b0e7984 */ /* 0x000e620000000a00 */
[----:B------:R-:W-:-:S06]  /*4ac0*/  WARPGROUP.ARRIVE ;  /* 0x00000000000079c5 */ /* 0x000fcc0000000000 */
[----:B------:R-:W-:Y:S01]  /*4ad0*/  HGMMA.64x128x16.F32 R152, R24, gdesc[UR16].tnspB, R152, gsb0 ;  /* 0x41e0001018987df0 */ /* 0x000fe20008000898 */
[----:B------:R-:W-:Y:S01]  /*4ae0*/  FMUL R46, R19, R47 ;  /* 0x0000002f132e7220 */ /* 0x000fe20000400000 */
[----:B------:R-:W-:Y:S01]  /*4af0*/  FMUL R23, R23, UR12 ;  /* 0x0000000c17177c20 */ /* 0x000fe20008400000 */
[----:B------:R-:W-:Y:S01]  /*4b00*/  FMUL R19, R0, UR12 ;  /* 0x0000000c00137c20 */ /* 0x000fe20008400000 */
[----:B------:R-:W-:Y:S02]  /*4b10*/  F2FP.F16.F32.PACK_AB R10, R10, R9 ;  /* 0x000000090a0a723e */ /* 0x000fe400000000ff */
[----:B------:R-:W-:Y:S01]  /*4b20*/  FMUL R0, R23, R48 ;  /* 0x0000003017007220 */ /* 0x000fe20000400000 */
[----:B------:R-:W-:Y:S01]  /*4b30*/  FMUL R23, R19, R18 ;  /* 0x0000001213177220 */ /* 0x000fe20000400000 */
[--C-:B--2---:R-:W-:Y:S01]  /*4b40*/  FADD R52, R52, -R16.reuse ;  /* 0x8000001034347221 */ /* 0x104fe20000000000 */
[----:B------:R-:W-:Y:S01]  /*4b50*/  FADD R9, R54, -R16 ;  /* 0x8000001036097221 */ /* 0x000fe20000000000 */
[--C-:B------:R-:W-:Y:S01]  /*4b60*/  FADD R53, R53, -R17.reuse ;  /* 0x8000001135357221 */ /* 0x100fe20000000000 */
[----:B------:R-:W-:Y:S01]  /*4b70*/  FADD R55, R55, -R17 ;  /* 0x8000001137377221 */ /* 0x000fe20000000000 */
[----:B------:R-:W-:Y:S01]  /*4b80*/  FMUL R48, R5, UR12 ;  /* 0x0000000c05307c20 */ /* 0x000fe20008400000 */
[----:B------:R-:W-:Y:S01]  /*4b90*/  FMUL R5, R12, UR12 ;  /* 0x0000000c0c057c20 */ /* 0x000fe20008400000 */
[----:B------:R-:W-:Y:S01]  /*4ba0*/  FMUL R12, R6, UR12 ;  /* 0x0000000c060c7c20 */ /* 0x000fe20008400000 */
[----:B------:R-:W-:Y:S01]  /*4bb0*/  FMUL R28, R28, UR12 ;  /* 0x0000000c1c1c7c20 */ /* 0x000fe20008400000 */
[----:B------:R-:W-:Y:S01]  /*4bc0*/  FMUL R92, R92, UR12 ;  /* 0x0000000c5c5c7c20 */ /* 0x000fe20008400000 */
[----:B------:R-:W-:Y:S01]  /*4bd0*/  FMUL R2, R2, UR12 ;  /* 0x0000000c02027c20 */ /* 0x000fe20008400000 */
[----:B------:R-:W-:Y:S01]  /*4be0*/  FMUL R12, R12, R9 ;  /* 0x000000090c0c7220 */ /* 0x000fe20000400000 */
[----:B------:R-:W-:Y:S01]  /*4bf0*/  FMUL R4, R4, UR12 ;  /* 0x0000000c04047c20 */ /* 0x000fe20008400000 */
[----:B------:R-:W-:Y:S01]  /*4c00*/  FMUL R55, R28, R55 ;  /* 0x000000371c377220 */ /* 0x000fe20000400000 */
[----:B------:R-:W-:Y:S01]  /*4c10*/  FMUL R5, R5, R52 ;  /* 0x0000003405057220 */ /* 0x000fe20000400000 */
[----:B------:R-:W-:Y:S01]  /*4c20*/  FMUL R6, R92, R53 ;  /* 0x000000355c067220 */ /* 0x000fe20000400000 */
[----:B------:R-:W-:Y:S01]  /*4c30*/  FMUL R13, R13, UR12 ;  /* 0x0000000c0d0d7c20 */ /* 0x000fe20008400000 */
[----:B------:R-:W-:Y:S01]  /*4c40*/  F2FP.F16.F32.PACK_AB R22, R46, R22 ;  /* 0x000000162e16723e */ /* 0x000fe200000000ff */
[--C-:B-1----:R-:W-:Y:S01]  /*4c50*/  FADD R9, R56, -R14.reuse ;  /* 0x8000000e38097221 */ /* 0x102fe20000000000 */
[--C-:B------:R-:W-:Y:S01]  /*4c60*/  FADD R57, R57, -R15.reuse ;  /* 0x8000000f39397221 */ /* 0x100fe20000000000 */
[----:B------:R-:W-:Y:S01]  /*4c70*/  FADD R58, R58, -R14 ;  /* 0x8000000e3a3a7221 */ /* 0x000fe20000000000 */
[----:B------:R-:W-:Y:S01]  /*4c80*/  FADD R28, R59, -R15 ;  /* 0x8000000f3b1c7221 */ /* 0x000fe20000000000 */
[----:B------:R-:W-:Y:S01]  /*4c90*/  FMUL R9, R2, R9 ;  /* 0x0000000902097220 */ /* 0x000fe20000400000 */
[----:B------:R-:W-:Y:S01]  /*4ca0*/  FMUL R4, R4, R57 ;  /* 0x0000003904047220 */ /* 0x000fe20000400000 */
[----:B------:R-:W-:Y:S01]  /*4cb0*/  F2FP.F16.F32.PACK_AB R2, R6, R5 ;  /* 0x000000050602723e */ /* 0x000fe200000000ff */
[----:B------:R-:W-:-:S03]  /*4cc0*/  FMUL R46, R13, R28 ;  /* 0x0000001c0d2e7220 */ /* 0x000fc60000400000 */
[----:B------:R-:W-:Y:S01]  /*4cd0*/  F2FP.F16.F32.PACK_AB R28, R4, R9 ;  /* 0x00000009041c723e */ /* 0x000fe200000000ff */
[----:B------:R-:W-:-:S04]  /*4ce0*/  FMUL R7, R7, UR12 ;  /* 0x0000000c07077c20 */ /* 0x000fc80008400000 */
[----:B------:R-:W-:Y:S01]  /*4cf0*/  FMUL R7, R7, R58 ;  /* 0x0000003a07077220 */ /* 0x000fe20000400000 */
[----:B------:R-:W-:Y:S01]  /*4d00*/  FMUL R93, R93, UR12 ;  /* 0x0000000c5d5d7c20 */ /* 0x000fe20008400000 */
[----:B------:R-:W-:-:S03]  /*4d10*/  FMUL R32, R32, UR12 ;  /* 0x0000000c20207c20 */ /* 0x000fc60008400000 */
[----:B------:R-:W-:Y:S01]  /*4d20*/  F2FP.F16.F32.PACK_AB R46, R46, R7 ;  /* 0x000000072e2e723e */ /* 0x000fe200000000ff */
[----:B------:R-:W-:Y:S01]  /*4d30*/  FMUL R8, R8, UR12 ;  /* 0x0000000c08087c20 */ /* 0x000fe20008400000 */
        /* <DEDUP_REMOVED lines=8> */
[----:B------:R-:W-:-:S02]  /*4dc0*/  WARPGROUP.DEPBAR.LE gsb0, 0x0 ;  /* 0x00008000000079c5 */ /* 0x000fc40000010000 */
[----:B------:R-:W1:Y:S04]  /*4dd0*/  LDS.64 R18, [R11+0x58120] ;  /* 0x058120000b127984 */ /* 0x000e680000000a00 */
[----:B------:R-:W2:Y:S04]  /*4de0*/  LDS.64 R16, [R11+0x58140] ;  /* 0x058140000b107984 */ /* 0x000ea80000000a00 */
[----:B------:R-:W3:Y:S04]  /*4df0*/  LDS.64 R14, [R11+0x58160] ;  /* 0x058160000b0e7984 */ /* 0x000ee80000000a00 */
[----:B------:R-:W4:Y:S01]  /*4e00*/  LDS.64 R4, [R11+0x58180] ;  /* 0x058180000b047984 */ /* 0x000f220000000a00 */
[----:B-1----:R-:W-:Y:S01]  /*4e10*/  FADD R6, R63, -R19 ;  /* 0x800000133f067221 */ /* 0x002fe20000000000 */
[----:B--2---:R-:W-:-:S03]  /*4e20*/  FADD R7, R64, -R16 ;  /* 0x8000001040077221 */ /* 0x004fc60000000000 */
[----:B------:R-:W-:Y:S01]  /*4e30*/  FMUL R93, R93, R6 ;  /* 0x000000065d5d7220 */ /* 0x000fe20000400000 */
[----:B------:R-:W-:Y:S02]  /*4e40*/  FMUL R32, R32, R7 ;  /* 0x0000000720207220 */ /* 0x000fe40000400000 */
[----:B------:R-:W1:Y:S01]  /*4e50*/  LDS.64 R6, [R11+0x581a0] ;  /* 0x0581a0000b067984 */ /* 0x000e620000000a00 */
[----:B------:R-:W-:Y:S01]  /*4e60*/  FADD R65, R65, -R17 ;  /* 0x8000001141417221 */ /* 0x000fe20000000000 */
[----:B------:R-:W-:Y:S01]  /*4e70*/  FADD R60, R60, -R18 ;  /* 0x800000123c3c7221 */ /* 0x000fe20000000000 */
[----:B------:R-:W-:Y:S02]  /*4e80*/  FADD R61, R61, -R19 ;  /* 0x800000133d3d7221 */ /* 0x000fe40000000000 */
[----:B------:R-:W-:Y:S02]  /*4e90*/  FMUL R65, R8, R65 ;  /* 0x0000004108417220 */ /* 0x000fe40000400000 */
[----:B------:R-:W2:Y:S01]  /*4ea0*/  LDS.64 R8, [R11+0x581c0] ;  /* 0x0581c0000b087984 */ /* 0x000ea20000000a00 */
[----:B------:R-:W-:Y:S01]  /*4eb0*/  FMUL R29, R29, R60 ;  /* 0x0000003c1d1d7220 */ /* 0x000fe20000400000 */
[----:B------:R-:W-:Y:S01]  /*4ec0*/  FMUL R30, R30, R61 ;  /* 0x0000003d1e1e7220 */ /* 0x000fe20000400000 */
[--C-:B---3--:R-:W-:Y:S01]  /*4ed0*/  FADD R68, R68, -R14.reuse ;  /* 0x8000000e44447221 */ /* 0x108fe20000000000 */
[--C-:B------:R-:W-:Y:S01]  /*4ee0*/  FADD R69, R69, -R15.reuse ;  /* 0x8000000f45457221 */ /* 0x100fe20000000000 */
[----:B------:R-:W-:Y:S01]  /*4ef0*/  FADD R14, R70, -R14 ;  /* 0x8000000e460e7221 */ /* 0x000fe20000000000 */
[----:B------:R-:W-:Y:S01]  /*4f00*/  FADD R15, R71, -R15 ;  /* 0x8000000f470f7221 */ /* 0x000fe20000000000 */
[----:B------:R-:W-:Y:S01]  /*4f10*/  FADD R66, R66, -R16 ;  /* 0x8000001042427221 */ /* 0x000fe20000000000 */
[----:B------:R-:W-:Y:S01]  /*4f20*/  F2FP.F16.F32.PACK_AB R16, R30, R29 ;  /* 0x0000001d1e10723e */ /* 0x000fe200000000ff */
[----:B------:R-:W-:Y:S01]  /*4f30*/  FMUL R97, R97, R14 ;  /* 0x0000000e61617220 */ /* 0x000fe20000400000 */
[----:B------:R-:W-:Y:S01]  /*4f40*/  F2FP.F16.F32.PACK_AB R30, R65, R32 ;  /* 0x00000020411e723e */ /* 0x000fe200000000ff */
[----:B------:R-:W-:Y:S01]  /*4f50*/  FMUL R98, R98, R15 ;  /* 0x0000000f62627220 */ /* 0x000fe20000400000 */
[--C-:B----4-:R-:W-:Y:S01]  /*4f60*/  FADD R13, R72, -R4.reuse ;  /* 0x80000004480d7221 */ /* 0x110fe20000000000 */
[----:B------:R-:W-:Y:S01]  /*4f70*/  FADD R15, R74, -R4 ;  /* 0x800000044a0f7221 */ /* 0x000fe20000000000 */
[--C-:B------:R-:W-:Y:S01]  /*4f80*/  FADD R14, R73, -R5.reuse ;  /* 0x80000005490e7221 */ /* 0x100fe20000000000 */
[----:B------:R-:W-:-:S02]  /*4f90*/  FADD R32, R75, -R5 ;  /* 0x800000054b207221 */ /* 0x000fc40000000000 */
[----:B------:R1:W3:Y:S01]  /*4fa0*/  LDS.64 R4, [R11+0x581e0] ;  /* 0x0581e0000b047984 */ /* 0x0002e20000000a00 */
[----:B------:R-:W-:Y:S01]  /*4fb0*/  FADD R17, R67, -R17 ;  /* 0x8000001143117221 */ /* 0x000fe20000000000 */
[----:B------:R-:W-:Y:S01]  /*4fc0*/  FMUL R89, R48, R89 ;  /* 0x0000005930597220 */ /* 0x000fe20000400000 */
[----:B------:R-:W-:Y:S01]  /*4fd0*/  FMUL R33, R33, R66 ;  /* 0x0000004221217220 */ /* 0x000fe20000400000 */
[----:B------:R-:W-:Y:S01]  /*4fe0*/  FMUL R13, R20, R13 ;  /* 0x0000000d140d7220 */ /* 0x000fe20000400000 */
[----:B------:R-:W-:Y:S01]  /*4ff0*/  FMUL R34, R34, R17 ;  /* 0x0000001122227220 */ /* 0x000fe20000400000 */
[----:B------:R-:W-:-:S04]  /*5000*/  FMUL R48, R21, R14 ;  /* 0x0000000e15307220 */ /* 0x000fc80000400000 */
[----:B------:R-:W-:Y:S02]  /*5010*/  F2FP.F16.F32.PACK_AB R14, R34, R33 ;  /* 0x00000021220e723e */ /* 0x000fe400000000ff */
[----:B------:R-:W-:Y:S01]  /*5020*/  F2FP.F16.F32.PACK_AB R34, R48, R13 ;  /* 0x0000000d3022723e */ /* 0x000fe200000000ff */
[----:B------:R-:W-:Y:S01]  /*5030*/  FMUL R39, R39, UR12 ;  /* 0x0000000c27277c20 */ /* 0x000fe20008400000 */
[----:B------:R-:W-:Y:S01]  /*5040*/  FMUL R40, R40, UR12 ;  /* 0x0000000c28287c20 */ /* 0x000fe20008400000 */
[--C-:B-1----:R-:W-:Y:S01]  /*5050*/  FADD R11, R76, -R6.reuse ;  /* 0x800000064c0b7221 */ /* 0x102fe20000000000 */
[----:B------:R-:W-:Y:S01]  /*5060*/  FADD R13, R78, -R6 ;  /* 0x800000064e0d7221 */ /* 0x000fe20000000000 */
[--C-:B------:R-:W-:Y:S01]  /*5070*/  FADD R6, R77, -R7.reuse ;  /* 0x800000074d067221 */ /* 0x100fe20000000000 */
[----:B------:R-:W-:Y:S01]  /*5080*/  FADD R7, R79, -R7 ;  /* 0x800000074f077221 */ /* 0x000fe20000000000 */
[----:B------:R-:W-:Y:S01]  /*5090*/  FMUL R38, R38, UR12 ;  /* 0x0000000c26267c20 */ /* 0x000fe20008400000 */
[----:B------:R-:W-:Y:S01]  /*50a0*/  FMUL R144, R144, UR12 ;  /* 0x0000000c90907c20 */ /* 0x000fe20008400000 */
[----:B------:R-:W-:Y:S01]  /*50b0*/  FMUL R39, R39, R6 ;  /* 0x0000000627277220 */ /* 0x000fe20000400000 */
[----:B------:R-:W-:Y:S01]  /*50c0*/  FMUL R40, R40, R7 ;  /* 0x0000000728287220 */ /* 0x000fe20000400000 */
[--C-:B--2---:R-:W-:Y:S01]  /*50d0*/  FADD R7, R80, -R8.reuse ;  /* 0x8000000850077221 */ /* 0x104fe20000000000 */
[--C-:B------:R-:W-:Y:S01]  /*50e0*/  FADD R6, R81, -R9.reuse ;  /* 0x8000000951067221 */ /* 0x100fe20000000000 */
[----:B------:R-:W-:Y:S01]  /*50f0*/  FMUL R145, R145, UR12 ;  /* 0x0000000c91917c20 */ /* 0x000fe20008400000 */
[----:B------:R-:W-:Y:S01]  /*5100*/  FMUL R38, R38, R11 ;  /* 0x0000000b26267220 */ /* 0x000fe20000400000 */
[----:B------:R-:W-:Y:S01]  /*5110*/  FADD R11, R82, -R8 ;  /* 0x80000008520b7221 */ /* 0x000fe20000000000 */
[----:B------:R-:W-:Y:S01]  /*5120*/  FADD R8, R83, -R9 ;  /* 0x8000000953087221 */ /* 0x000fe20000000000 */
[----:B------:R-:W-:Y:S01]  /*5130*/  FMUL R7, R144, R7 ;  /* 0x0000000790077220 */ /* 0x000fe20000400000 */
[----:B------:R-:W-:Y:S01]  /*5140*/  FMUL R6, R145, R6 ;  /* 0x0000000691067220 */ /* 0x000fe20000400000 */
[----:B------:R-:W-:Y:S01]  /*5150*/  FMUL R147, R147, UR12 ;  /* 0x0000000c93937c20 */ /* 0x000fe20008400000 */
[----:B------:R-:W-:Y:S01]  /*5160*/  UIADD3 UR37, UR37, 0x1, URZ ;  /* 0x0000000125257890 */ /* 0x000fe2000fffe03f */
[----:B------:R-:W-:-:S02]  /*5170*/  ISETP.NE.AND P2, PT, RZ, UR9, PT ;  /* 0x00000009ff007c0c */ /* 0x000fc4000bf45270 */
[----:B------:R-:W-:Y:S01]  /*5180*/  FMUL R48, R147, R8 ;  /* 0x0000000893307220 */ /* 0x000fe20000400000 */
[----:B------:R-:W-:Y:S01]  /*5190*/  F2FP.F16.F32.PACK_AB R8, R6, R7 ;  /* 0x000000070608723e */ /* 0x000fe200000000ff */
[----:B------:R-:W-:Y:S01]  /*51a0*/  UISETP.NE.AND UP0, UPT, UR37, 0x2, UPT ;  /* 0x000000022500788c */ /* 0x000fe2000bf05270 */
[----:B------:R-:W-:Y:S01]  /*51b0*/  FMUL R91, R91, UR12 ;  /* 0x0000000c5b5b7c20 */ /* 0x000fe20008400000 */
[--C-:B---3--:R-:W-:Y:S01]  /*51c0*/  FADD R7, R84, -R4.reuse ;  /* 0x8000000454077221 */ /* 0x108fe20000000000 */
[----:B------:R-:W-:Y:S01]  /*51d0*/  FADD R9, R86, -R4 ;  /* 0x8000000456097221 */ /* 0x000fe20000000000 */
[----:B------:R-:W-:Y:S01]  /*51e0*/  FADD R18, R62, -R18 ;  /* 0x800000123e127221 */ /* 0x000fe20000000000 */
[----:B------:R-:W-:Y:S01]  /*51f0*/  FMUL R31, R31, UR12 ;  /* 0x0000000c1f1f7c20 */ /* 0x000fe20008400000 */
[----:B------:R-:W-:Y:S01]  /*5200*/  FMUL R35, R35, UR12 ;  /* 0x0000000c23237c20 */ /* 0x000fe20008400000 */
[----:B------:R-:W-:Y:S01]  /*5210*/  FMUL R96, R96, UR12 ;  /* 0x0000000c60607c20 */ /* 0x000fe20008400000 */
[----:B------:R-:W-:Y:S01]  /*5220*/  FMUL R36, R36, UR12 ;  /* 0x0000000c24247c20 */ /* 0x000fe20008400000 */
[----:B------:R-:W-:Y:S01]  /*5230*/  FMUL R37, R37, UR12 ;  /* 0x0000000c25257c20 */ /* 0x000fe20008400000 */
[----:B------:R-:W-:Y:S01]  /*5240*/  FMUL R94, R94, UR12 ;  /* 0x0000000c5e5e7c20 */ /* 0x000fe20008400000 */
[----:B------:R-:W-:Y:S01]  /*5250*/  FMUL R146, R146, UR12 ;  /* 0x0000000c92927c20 */ /* 0x000fe20008400000 */
[--C-:B------:R-:W-:Y:S01]  /*5260*/  FADD R6, R85, -R5.reuse ;  /* 0x8000000555067221 */ /* 0x100fe20000000000 */
[----:B------:R-:W-:Y:S01]  /*5270*/  FMUL R148, R148, UR12 ;  /* 0x0000000c94947c20 */ /* 0x000fe20008400000 */
[----:B------:R-:W-:Y:S01]  /*5280*/  FMUL R149, R149, UR12 ;  /* 0x0000000c95957c20 */ /* 0x000fe20008400000 */
[----:B------:R-:W-:Y:S01]  /*5290*/  FADD R4, R87, -R5 ;  /* 0x8000000557047221 */ /* 0x000fe20000000000 */
[----:B------:R-:W-:Y:S01]  /*52a0*/  FMUL R44, R44, UR12 ;  /* 0x0000000c2c2c7c20 */ /* 0x000fe20008400000 */
[----:B------:R-:W-:Y:S01]  /*52b0*/  FMUL R45, R45, UR12 ;  /* 0x0000000c2d2d7c20 */ /* 0x000fe20008400000 */
[----:B------:R-:W-:Y:S01]  /*52c0*/  USEL UR16, URZ, 0x1, UP0 ;  /* 0x000000013f107887 */ /* 0x000fe20008000000 */
[----:B------:R-:W-:Y:S01]  /*52d0*/  FMUL R50, R91, R50 ;  /* 0x000000325b327220 */ /* 0x000fe20000400000 */
        /* <DEDUP_REMOVED lines=11> */
[----:B------:R-:W-:-:S02]  /*5390*/  USEL UR37, UR37, URZ, UP0 ;  /* 0x0000003f25257287 */ /* 0x000fc40008000000 */
[----:B------:R-:W-:Y:S01]  /*53a0*/  ULOP3.LUT UR13, UR13, UR16, URZ, 0x3c, !UPT ;  /* 0x000000100d0d7292 */ /* 0x000fe2000f8e3c3f */
[----:B------:R-:W-:Y:S02]  /*53b0*/  F2FP.F16.F32.PACK_AB R51, R127, R133 ;  /* 0x000000857f33723e */ /* 0x000fe400000000ff */
[----:B------:R-:W-:Y:S02]  /*53c0*/  F2FP.F16.F32.PACK_AB R49, R110, R111 ;  /* 0x0000006f6e31723e */ /* 0x000fe400000000ff */
[----:B------:R-:W-:Y:S02]  /*53d0*/  F2FP.F16.F32.PACK_AB R47, R108, R109 ;  /* 0x0000006d6c2f723e */ /* 0x000fe400000000ff */
[----:B------:R-:W-:Y:S02]  /*53e0*/  F2FP.F16.F32.PACK_AB R27, R106, R107 ;  /* 0x0000006b6a1b723e */ /* 0x000fe400000000ff */
[----:B------:R-:W-:Y:S02]  /*53f0*/  F2FP.F16.F32.PACK_AB R26, R104, R105 ;  /* 0x00000069681a723e */ /* 0x000fe400000000ff */
[----:B------:R-:W-:-:S02]  /*5400*/  F2FP.F16.F32.PACK_AB R25, R102, R103 ;  /* 0x000000676619723e */ /* 0x000fc400000000ff */
        /* <DEDUP_REMOVED lines=15> */
[----:B------:R-:W-:Y:S01]  /*5500*/  F2FP.F16.F32.PACK_AB R44, R45, R44 ;  /* 0x0000002c2d2c723e */ /* 0x000fe200000000ff */
[----:B------:R-:W-:Y:S06]  /*5510*/  @P2 BRA `(.L_x_24) ;  /* 0x0000000000182947 */ /* 0x000fec0003800000 */
[----:B------:R-:W-:Y:S01]  /*5520*/  ULEA UR16, UR37, UR38, 0x1 ;  /* 0x0000002625107291 */ /* 0x000fe2000f8e083f */
[----:B------:R-:W-:-:S03]  /*5530*/  IMAD.U32 R5, RZ, RZ, UR13 ;  /* 0x0000000dff057e24 */ /* 0x000fc6000f8e00ff */
[----:B------:R-:W-:Y:S02]  /*5540*/  ULEA UR16, UR16, UR36, 0x3 ;  /* 0x0000002410107291 */ /* 0x000fe4000f8e183f */
[----:B------:R-:W-:-:S07]  /*5550*/  SHF.L.U32 R5, R5, 0x1f, RZ ;  /* 0x0000001f05057819 */ /* 0x000fce00000006ff */
[----:B------:R-:W1:Y:S02]  /*5560*/  SYNCS.PHASECHK.TRANS64.TRYWAIT P1, [UR16+0x588a0], R5 ;  /* 0x0588a005ff0075a7 */ /* 0x000e640008020150 */
[----:B-1----:R-:W-:Y:S05]  /*5570*/  @!P1 BRA `(.L_x_25) ;  /* 0x0000009400e09947 */ /* 0x002fea0003800000 */
.L_x_24:
[----:B------:R2:W-:Y:S04]  /*5580*/  STS [R3+0x10000], R51 ;  /* 0x0100003303007388 */ /* 0x0005e80000000800 */
        /* <DEDUP_REMOVED lines=30> */
[----:B------:R2:W-:Y:S01]  /*5770*/  STS [R3+0x10f80], R44 ;  /* 0x010f802c03007388 */ /* 0x0005e20000000800 */
[----:B------:R-:W-:Y:S01]  /*5780*/  @!PT LDS RZ, [RZ] ;  /* 0x00000000fffff984 */ /* 0x000fe20000000800 */
[----:B------:R-:W-:Y:S01]  /*5790*/  @!PT LDS RZ, [RZ] ;  /* 0x00000000fffff984 */ /* 0x000fe20000000800 */
[----:B------:R-:W-:Y:S01]  /*57a0*/  @!PT LDS RZ, [RZ] ;  /* 0x00000000fffff984 */ /* 0x000fe20000000800 */
[----:B------:R-:W-:Y:S01]  /*57b0*/  @!PT LDS RZ, [RZ] ;  /* 0x00000000fffff984 */ /* 0x000fe20000000800 */
[----:B------:R3:W-:Y:S06]  /*57c0*/  MEMBAR.ALL.CTA ;  /* 0x0000000000007992 */ /* 0x0007ec0000008000 */
[----:B---3--:R-:W3:Y:S01]  /*57d0*/  FENCE.VIEW.ASYNC.S ;  /* 0x00000000000073c6 */ /* 0x008ee20000000000 */
[----:B------:R-:W-:Y:S05]  /*57e0*/  @P2 BRA `(.L_x_26) ;  /* 0x0000000000242947 */ /* 0x000fea0003800000 */
[----:B------:R-:W-:Y:S02]  /*57f0*/  USHF.L.U32 UR16, UR37, 0x1, URZ ;  /* 0x0000000125107899 */ /* 0x000fe4000800063f */
[----:B------:R-:W-:Y:S02]  /*5800*/  UIADD3 UR37, UR37, 0x1, URZ ;  /* 0x0000000125257890 */ /* 0x000fe4000fffe03f */
[----:B------:R-:W-:Y:S02]  /*5810*/  ULOP3.LUT UR16, UR16, 0xfffffffe, UR23, 0xe2, !UPT ;  /* 0xfffffffe10107892 */ /* 0x000fe4000f8ee217 */
[----:B------:R-:W-:Y:S02]  /*5820*/  UISETP.NE.AND UP0, UPT, UR37, 0x2, UPT ;  /* 0x000000022500788c */ /* 0x000fe4000bf05270 */
[----:B------:R-:W-:Y:S02]  /*5830*/  ULEA UR16, UR16, UR36, 0x3 ;  /* 0x0000002410107291 */ /* 0x000fe4000f8e183f */
[----:B------:R-:W-:-:S07]  /*5840*/  USEL UR37, UR37, URZ, UP0 ;  /* 0x0000003f25257287 */ /* 0x000fce0008000000 */
[----:B---3--:R-:W-:Y:S01]  /*5850*/  SYNCS.ARRIVE.TRANS64.A1T0 RZ, [UR16+0x588a0], RZ ;  /* 0x0588a0ffffff79a7 */ /* 0x008fe20008100010 */
[----:B------:R-:W-:-:S04]  /*5860*/  USEL UR16, URZ, 0x1, UP0 ;  /* 0x000000013f107887 */ /* 0x000fc80008000000 */
[----:B------:R-:W-:-:S12]  /*5870*/  ULOP3.LUT UR13, UR13, UR16, URZ, 0x3c, !UPT ;  /* 0x000000100d0d7292 */ /* 0x000fd8000f8e3c3f */
.L_x_26:
[----:B------:R-:W-:Y:S02]  /*5880*/  UISETP.NE.AND UP0, UPT, UR9, 0x1, UPT ;  /* 0x000000010900788c */ /* 0x000fe4000bf05270 */
[----:B------:R-:W-:-:S04]  /*5890*/  ULOP3.LUT UR28, UR14, 0x2, URZ, 0xfc, !UPT ;  /* 0x000000020e1c7892 */ /* 0x000fc8000f8efc3f */
[----:B------:R-:W-:-:S13]  /*58a0*/  PLOP3.LUT P1, PT, PT, PT, UP0, 0x80, 0x0 ;  /* 0x000000000000781c */ /* 0x000fda0003f2f008 */
[----:B------:R-:W-:Y:S05]  /*58b0*/  @!P1 BRA `(.L_x_27) ;  /* 0x0000000400ac9947 */ /* 0x000fea0003800000 */
[----:B--2---:R-:W3:Y:S04]  /*58c0*/  LDL.LU.128 R24, [R1+0x100] ;  /* 0x0001000001187983 */ /* 0x004ee80000300c00 */
[----:B------:R-:W3:Y:S04]  /*58d0*/  LDL.LU.128 R28, [R1+0x110] ;  /* 0x00011000011c7983 */ /* 0x000ee80000300c00 */
[----:B------:R-:W3:Y:S04]  /*58e0*/  LDL.LU.128 R32, [R1+0x120] ;  /* 0x0001200001207983 */ /* 0x000ee80000300c00 */
[----:B------:R-:W3:Y:S04]  /*58f0*/  LDL.LU.128 R36, [R1+0x130] ;  /* 0x0001300001247983 */ /* 0x000ee80000300c00 */
[----:B------:R-:W3:Y:S04]  /*5900*/  LDL.LU.128 R40, [R1+0x140] ;  /* 0x0001400001287983 */ /* 0x000ee80000300c00 */
[----:B------:R-:W3:Y:S04]  /*5910*/  LDL.LU.128 R44, [R1+0x150] ;  /* 0x00015000012c7983 */ /* 0x000ee80000300c00 */
[----:B-1----:R-:W3:Y:S04]  /*5920*/  LDL.LU.128 R48, [R1+0x160] ;  /* 0x0001600001307983 */ /* 0x002ee80000300c00 */
[----:B------:R-:W3:Y:S04]  /*5930*/  LDL.LU.128 R52, [R1+0x170] ;  /* 0x0001700001347983 */ /* 0x000ee80000300c00 */
[----:B------:R-:W3:Y:S04]  /*5940*/  LDL.LU.128 R56, [R1+0x180] ;  /* 0x0001800001387983 */ /* 0x000ee80000300c00 */
[----:B------:R-:W3:Y:S04]  /*5950*/  LDL.LU.128 R60, [R1+0x190] ;  /* 0x00019000013c7983 */ /* 0x000ee80000300c00 */
[----:B------:R-:W3:Y:S04]  /*5960*/  LDL.LU.128 R64, [R1+0x1a0] ;  /* 0x0001a00001407983 */ /* 0x000ee80000300c00 */
[----:B------:R-:W3:Y:S04]  /*5970*/  LDL.LU.128 R68, [R1+0x1b0] ;  /* 0x0001b00001447983 */ /* 0x000ee80000300c00 */
[----:B------:R-:W3:Y:S04]  /*5980*/  LDL.LU.128 R72, [R1+0x1c0] ;  /* 0x0001c00001487983 */ /* 0x000ee80000300c00 */
[----:B------:R-:W3:Y:S04]  /*5990*/  LDL.LU.128 R76, [R1+0x1d0] ;  /* 0x0001d000014c7983 */ /* 0x000ee80000300c00 */
[----:B------:R-:W3:Y:S04]  /*59a0*/  LDL.LU.128 R80, [R1+0x1e0] ;  /* 0x0001e00001507983 */ /* 0x000ee80000300c00 */
[----:B------:R-:W3:Y:S01]  /*59b0*/  LDL.LU.128 R84, [R1+0x1f0] ;  /* 0x0001f00001547983 */ /* 0x000ee20000300c00 */
[----:B------:R-:W-:-:S02]  /*59c0*/  UIADD3 UR16, UR36, 0x10000, URZ ;  /* 0x0001000024107890 */ /* 0x000fc4000fffe03f */
[----:B------:R-:W-:Y:S02]  /*59d0*/  ULEA UR26, UR21, UR26, 0xb ;  /* 0x0000001a151a7291 */ /* 0x000fe4000f8e583f */
[----:B------:R-:W-:Y:S01]  /*59e0*/  USHF.R.U32.HI UR16, URZ, 0x4, UR16 ;  /* 0x000000043f107899 */ /* 0x000fe20008011610 */
[----:B------:R-:W-:Y:S01]  /*59f0*/  UMOV UR19, 0x40000040 ;  /* 0x4000004000137882 */ /* 0x000fe20000000000 */
[----:B------:R-:W-:Y:S02]  /*5a00*/  UMOV UR17, 0x80 ;  /* 0x0000008000117882 */ /* 0x000fe40000000000 */
[----:B------:R-:W-:Y:S01]  /*5a10*/  ULOP3.LUT UR16, UR16, 0x3fff, URZ, 0xc0, !UPT ;  /* 0x00003fff10107892 */ /* 0x000fe2000f8ec03f */
[----:B------:R-:W-:Y:S01]  /*5a20*/  UMOV UR18, UR26 ;  /* 0x0000001a00127c82 */ /* 0x000fe20008000000 */
[----:B------:R-:W-:Y:S02]  /*5a30*/  UISETP.NE.AND UP0, UPT, UR28, 0x3, UPT ;  /* 0x000000031c00788c */ /* 0x000fe4000bf05270 */
[----:B------:R-:W-:-:S04]  /*5a40*/  ULOP3.LUT UR16, UR16, 0x80000, URZ, 0xfc, !UPT ;  /* 0x0008000010107892 */ /* 0x000fc8000f8efc3f */
[----:B------:R-:W-:Y:S01]  /*5a50*/  ULEA UR21, UR9, UR16, 0xa ;  /* 0x0000001009157291 */ /* 0x000fe2000f8e503f */
[----:B------:R-:W-:-:S06]  /*5a60*/  PLOP3.LUT P2, PT, PT, PT, UP0, 0x80, 0x0 ;  /* 0x000000000000781c */ /* 0x000fcc0003f4f008 */
[----:B------:R-:W-:Y:S01]  /*5a70*/  UMOV UR16, UR21 ;  /* 0x0000001500107c82 */ /* 0x000fe20008000000 */
[----:B---3--:R-:W-:-:S06]  /*5a80*/  WARPGROUP.ARRIVE ;  /* 0x00000000000079c5 */ /* 0x008fcc0000000000 */
[----:B------:R-:W-:Y:S01]  /*5a90*/  HGMMA.64x128x16.F32 R24, gdesc[UR16].tnspB, R24, gsb0 ;  /* 0x41e00000101879f0 */ /* 0x000fe20008000818 */
[----:B------:R-:W-:Y:S02]  /*5aa0*/  UIADD3 UR18, UR26, 0x80, URZ ;  /* 0x000000801a127890 */ /* 0x000fe4000fffe03f */
[----:B------:R-:W-:Y:S01]  /*5ab0*/  UIADD3 UR16, UR21, 0x10, URZ ;  /* 0x0000001015107890 */ /* 0x000fe2000fffe03f */
[----:B------:R-:W-:Y:S01]  /*5ac0*/  UMOV UR19, 0x40000040 ;  /* 0x4000004000137882 */ /* 0x000fe20000000000 */
[----:B------:R-:W-:Y:S01]  /*5ad0*/  UMOV UR17, 0x80 ;  /* 0x0000008000117882 */ /* 0x000fe20000000000 */
[----:B------:R-:W-:Y:S02]  /*5ae0*/  WARPGROUP.DEPBAR.LE gsb0, 0x0 ;  /* 0x00008000000079c5 */ /* 0x000fe40000010000 */
[----:B------:R-:W-:-:S06]  /*5af0*/  WARPGROUP.ARRIVE ;  /* 0x00000000000079c5 */ /* 0x000fcc0000000000 */
        /* <DEDUP_REMOVED lines=42> */
[----:B------:R-:W-:Y:S03]  /*5da0*/  HGMMA.64x128x16.F32 R24, gdesc[UR16].tnspB, R24, gsb0 ;  /* 0x41e00000101879f0 */ /* 0x000fe60008000818 */
[----:B------:R-:W-:Y:S02]  /*5db0*/  WARPGROUP.DEPBAR.LE gsb0, 0x0 ;  /* 0x00008000000079c5 */ /* 0x000fe40000010000 */
[----:B------:R1:W-:Y:S04]  /*5dc0*/  STL.128 [R1+0x100], R24 ;  /* 0x0001001801007387 */ /* 0x0003e80000100c00 */
        /* <DEDUP_REMOVED lines=14> */
[----:B------:R1:W-:Y:S01]  /*5eb0*/  STL.128 [R1+0x1f0], R84 ;  /* 0x0001f05401007387 */ /* 0x0003e20000100c00 */
[----:B------:R-:W-:Y:S05]  /*5ec0*/  @!P2 BRA `(.L_x_28) ;  /* 0x000000000004a947 */ /* 0x000fea0003800000 */
[----:B------:R-:W-:Y:S01]  /*5ed0*/  BPT.TRAP 0x1 ;  /* 0x000000040000795c */ /* 0x000fe20000300000 */
.L_x_28:
[----:B------:R-:W-:Y:S01]  /*5ee0*/  ULEA UR16, UR7, UR36, 0x3 ;  /* 0x0000002407107291 */ /* 0x000fe2000f8e183f */
[----:B------:R-:W-:-:S05]  /*5ef0*/  IMAD.U32 R0, RZ, RZ, UR8 ;  /* 0x00000008ff007e24 */ /* 0x000fca000f8e00ff */
[----:B------:R-:W-:-:S04]  /*5f00*/  SHF.L.U32 R0, R0, 0x1f, RZ ;  /* 0x0000001f00007819 */ /* 0x000fc800000006ff */
[----:B------:R-:W2:Y:S02]  /*5f10*/  SYNCS.PHASECHK.TRANS64.TRYWAIT P1, [UR16+0x58890], R0 ;  /* 0x05889000ff0075a7 */ /* 0x000ea40008020150 */
[----:B--2---:R-:W-:Y:S05]  /*5f20*/  @!P1 BRA `(.L_x_29) ;  /* 0x0000008c008c9947 */ /* 0x004fea0003800000 */
.L_x_137:
[----:B------:R-:W-:Y:S05]  /*5f30*/  @!P2 BRA `(.L_x_30) ;  /* 0x000000000004a947 */ /* 0x000fea0003800000 */
[----:B------:R-:W-:Y:S01]  /*5f40*/  BPT.TRAP 0x1 ;  /* 0x000000040000795c */ /* 0x000fe20000300000 */
.L_x_30:
[----:B------:R-:W-:Y:S01]  /*5f50*/  SYNCS.ARRIVE.TRANS64.A1T0 RZ, [UR16+0x58880], RZ ;  /* 0x058880ffffff79a7 */ /* 0x000fe20008100010 */
[----:B------:R-:W-:Y:S05]  /*5f60*/  BRA `(.L_x_31) ;  /* 0x0000002c002c7947 */ /* 0x000fea0003800000 */
.L_x_27:
[----:B------:R-:W-:Y:S01]  /*5f70*/  ULEA UR16, UR37, UR38, 0x1 ;  /* 0x0000002625107291 */ /* 0x000fe2000f8e083f */
[----:B--2---:R-:W-:Y:S01]  /*5f80*/  IMAD.U32 R0, RZ, RZ, UR13 ;  /* 0x0000000dff007e24 */ /* 0x004fe2000f8e00ff */
[----:B------:R-:W-:Y:S02]  /*5f90*/  UISETP.NE.AND UP0, UPT, UR28, 0x3, UPT ;  /* 0x000000031c00788c */ /* 0x000fe4000bf05270 */
[----:B------:R-:W-:Y:S02]  /*5fa0*/  ULEA UR16, UR16, UR22, 0x3 ;  /* 0x0000001610107291 */ /* 0x000fe4000f8e183f */
[----:B------:R-:W-:-:S07]  /*5fb0*/  SHF.L.U32 R0, R0, 0x1f, RZ ;  /* 0x0000001f00007819 */ /* 0x000fce00000006ff */
[----:B---3--:R-:W2:Y:S02]  /*5fc0*/  SYNCS.PHASECHK.TRANS64.TRYWAIT P1, [UR16], R0 ;  /* 0x00000000ff0075a7 */ /* 0x008ea40008020150 */
[----:B--2---:R-:W-:Y:S05]  /*5fd0*/  @!P1 BRA `(.L_x_32) ;  /* 0x0000008c00789947 */ /* 0x004fea0003800000 */
.L_x_138:
[----:B------:R-:W-:Y:S01]  /*5fe0*/  UIADD3 UR16, UR36, 0x10000, URZ ;  /* 0x0001000024107890 */ /* 0x000fe2000fffe03f */
[----:B------:R-:W-:Y:S01]  /*5ff0*/  STL.128 [R1+0x2f0], R212 ;  /* 0x0002f0d401007387 */ /* 0x000fe20000100c00 */
[----:B------:R-:W-:Y:S02]  /*6000*/  USHF.L.U32 UR29, UR5, 0xa, URZ ;  /* 0x0000000a051d7899 */ /* 0x000fe4000800063f */
[----:B------:R-:W-:Y:S01]  /*6010*/  USHF.R.U32.HI UR16, URZ, 0x4, UR16 ;  /* 0x000000043f107899 */ /* 0x000fe20008011610 */
[----:B------:R-:W-:Y:S01]  /*6020*/  STL.128 [R1+0x2e0], R208 ;  /* 0x0002e0d001007387 */ /* 0x000fe20000100c00 */
[----:B------:R-:W-:Y:S02]  /*6030*/  ULOP3.LUT UR30, UR27, 0x2000000, URZ, 0xfc, !UPT ;  /* 0x020000001b1e7892 */ /* 0x000fe4000f8efc3f */
[----:B------:R-:W-:Y:S01]  /*6040*/  ULOP3.LUT UR31, UR29, 0x800, URZ, 0x3c, !UPT ;  /* 0x000008001d1f7892 */ /* 0x000fe2000f8e3c3f */
[----:B------:R-:W-:Y:S01]  /*6050*/  STL.128 [R1+0x2d0], R204 ;  /* 0x0002d0cc01007387 */ /* 0x000fe20000100c00 */
[----:B------:R-:W-:-:S02]  /*6060*/  ULOP3.LUT UR27, UR16, 0x3fff, URZ, 0xc0, !UPT ;  /* 0x00003fff101b7892 */ /* 0x000fc4000f8ec03f */
[----:B------:R-:W-:Y:S01]  /*6070*/  UIADD3 UR18, UR31, UR30, URZ ;  /* 0x0000001e1f127290 */ /* 0x000fe2000fffe03f */
[----:B------:R-:W-:Y:S01]  /*6080*/  STL.128 [R1+0x2c0], R200 ;  /* 0x0002c0c801007387 */ /* 0x000fe20000100c00 */
[----:B------:R-:W-:Y:S01]  /*6090*/  ULOP3.LUT UR28, UR27, 0x800000, URZ, 0xfc, !UPT ;  /* 0x008000001b1c7892 */ /* 0x000fe2000f8efc3f */
[----:B------:R-:W-:Y:S01]  /*60a0*/  WARPGROUP.ARRIVE ;  /* 0x00000000000079c5 */ /* 0x000fe20000000000 */
[----:B------:R-:W-:Y:S01]  /*60b0*/  UMOV UR19, 0x40000040 ;  /* 0x4000004000137882 */ /* 0x000fe20000000000 */
[----:B------:R-:W-:Y:S01]  /*60c0*/  UMOV UR17, 0x8 ;  /* 0x0000000800117882 */ /* 0x000fe20000000000 */
[----:B------:R-:W-:Y:S03]  /*60d0*/  STL.128 [R1+0x2b0], R196 ;  /* 0x0002b0c401007387 */ /* 0x000fe60000100c00 */
[----:B------:R-:W-:Y:S01]  /*60e0*/  UMOV UR16, UR28 ;  /* 0x0000001c00107c82 */ /* 0x000fe20008000000 */
[----:B------:R-:W-:Y:S01]  /*60f0*/  STL.128 [R1+0x2a0], R192 ;  /* 0x0002a0c001007387 */ /* 0x000fe20000100c00 */
[----:B------:R-:W-:Y:S01]  /*6100*/  HGMMA.64x128x16.F32 R88, gdesc[UR16].tnspA.tnspB, RZ, !UPT, gsb0 ;  /* 0x61e00000105879f0 */ /* 0x000fe2000c0008ff */
[----:B------:R-:W-:Y:S01]  /*6110*/  UIADD3 UR16, UR28, 0x40, URZ ;  /* 0x000000401c107890 */ /* 0x000fe2000fffe03f */
[----:B------:R-:W-:Y:S01]  /*6120*/  UMOV UR17, 0x8 ;  /* 0x0000000800117882 */ /* 0x000fe20000000000 */
[----:B------:R-:W-:Y:S04]  /*6130*/  STL.128 [R1+0x290], R188 ;  /* 0x000290bc01007387 */ /* 0x000fe80000100c00 */
[----:B------:R-:W-:Y:S04]  /*6140*/  STL.128 [R1+0x280], R184 ;  /* 0x000280b801007387 */ /* 0x000fe80000100c00 */
[----:B------:R-:W-:Y:S04]  /*6150*/  STL.128 [R1+0x270], R180 ;  /* 0x000270b401007387 */ /* 0x000fe80000100c00 */
[----:B------:R-:W-:Y:S04]  /*6160*/  STL.128 [R1+0x260], R176 ;  /* 0x000260b001007387 */ /* 0x000fe80000100c00 */
[----:B------:R2:W-:Y:S04]  /*6170*/  STL.128 [R1+0x250], R172 ;  /* 0x000250ac01007387 */ /* 0x0005e80000100c00 */
[----:B------:R3:W-:Y:S04]  /*6180*/  STL.128 [R1+0x240], R168 ;  /* 0x000240a801007387 */ /* 0x0007e80000100c00 */
[----:B------:R4:W-:Y:S04]  /*6190*/  STL.128 [R1+0x230], R164 ;  /* 0x000230a401007387 */ /* 0x0009e80000100c00 */
[----:B------:R1:W-:Y:S04]  /*61a0*/  STL.128 [R1+0x220], R160 ;  /* 0x000220a001007387 */ /* 0x0003e80000100c00 */
[----:B--2---:R-:W2:Y:S04]  /*61b0*/  LDL.LU.128 R172, [R1+0x130] ;  /* 0x0001300001ac7983 */ /* 0x004ea80000300c00 */
[----:B---3--:R-:W2:Y:S04]  /*61c0*/  LDL.LU.128 R168, [R1+0x120] ;  /* 0x0001200001a87983 */ /* 0x008ea80000300c00 */
[----:B----4-:R-:W2:Y:S04]  /*61d0*/  LDL.LU.128 R164, [R1+0x110] ;  /* 0x0001100001a47983 */ /* 0x010ea80000300c00 */
[----:B-1----:R-:W2:Y:S04]  /*61e0*/  LDL.LU.128 R160, [R1+0x100] ;  /* 0x0001000001a07983 */ /* 0x002ea80000300c00 */
[----:B------:R-:W2:Y:S04]  /*61f0*/  LDL.LU.128 R176, [R1+0x140] ;  /* 0x0001400001b07983 */ /* 0x000ea80000300c00 */
        /* <DEDUP_REMOVED lines=10> */
[----:B------:R-:W2:Y:S01]  /*62a0*/  LDL.LU.128 R220, [R1+0x1f0] ;  /* 0x0001f00001dc7983 */ /* 0x000ea20000300c00 */
[----:B------:R-:W-:-:S02]  /*62b0*/  WARPGROUP.DEPBAR.LE gsb0, 0x0 ;  /* 0x00008000000079c5 */ /* 0x000fc40000010000 */
[----:B------:R-:W-:-:S06]  /*62c0*/  WARPGROUP.ARRIVE ;  /* 0x00000000000079c5 */ /* 0x000fcc0000000000 */
[----:B------:R-:W-:Y:S01]  /*62d0*/  HGMMA.64x128x16.F32 R24, gdesc[UR16].tnspA.tnspB, RZ, !UPT, gsb0 ;  /* 0x61e00000101879f0 */ /* 0x000fe2000c0008ff */
[----:B------:R-:W-:Y:S02]  /*62e0*/  UIADD3 UR18, UR31, 0x80, UR30 ;  /* 0x000000801f127890 */ /* 0x000fe4000fffe01e */
[----:B------:R-:W-:Y:S01]  /*62f0*/  UIADD3 UR16, UR28, 0x100, URZ ;  /* 0x000001001c107890 */ /* 0x000fe2000fffe03f */
[----:B------:R-:W-:Y:S01]  /*6300*/  UMOV UR19, 0x40000040 ;  /* 0x4000004000137882 */ /* 0x000fe20000000000 */
[----:B------:R-:W-:Y:S01]  /*6310*/  UMOV UR17, 0x8 ;  /* 0x0000000800117882 */ /* 0x000fe20000000000 */
[----:B------:R-:W-:Y:S02]  /*6320*/  WARPGROUP.DEPBAR.LE gsb0, 0x0 ;  /* 0x00008000000079c5 */ /* 0x000fe40000010000 */
[----:B------:R-:W-:-:S06]  /*6330*/  WARPGROUP.ARRIVE ;  /* 0x00000000000079c5 */ /* 0x000fcc0000000000 */
[----:B------:R-:W-:Y:S01]  /*6340*/  HGMMA.64x128x16.F32 R88, gdesc[UR16].tnspA.tnspB, R88, gsb0 ;  /* 0x61e00000105879f0 */ /* 0x000fe20008000858 */
[----:B------:R-:W-:Y:S01]  /*6350*/  UIADD3 UR16, UR28, 0x140, URZ ;  /* 0x000001401c107890 */ /* 0x000fe2000fffe03f */
[----:B------:R-:W-:Y:S01]  /*6360*/  UMOV UR17, 0x8 ;  /* 0x0000000800117882 */ /* 0x000fe20000000000 */
[----:B------:R-:W-:Y:S02]  /*6370*/  WARPGROUP.DEPBAR.LE gsb0, 0x0 ;  /* 0x00008000000079c5 */ /* 0x000fe40000010000 */
[----:B------:R-:W-:-:S07]  /*6380*/  WARPGROUP.ARRIVE ;  /* 0x00000000000079c5 */ /* 0x000fce0000000000 */
[----:B------:R-:W-:Y:S01]  /*6390*/  HGMMA.64x128x16.F32 R24, gdesc[UR16].tnspA.tnspB, R24, gsb0 ;  /* 0x61e00000101879f0 */ /* 0x000fe20008000818 */
        /* <DEDUP_REMOVED lines=24> */
[----:B------:R-:W-:Y:S02]  /*6520*/  UIADD3 UR18, UR29, UR30, URZ ;  /* 0x0000001e1d127290 */ /* 0x000fe4000fffe03f */
        /* <DEDUP_REMOVED lines=44> */
[----:B------:R-:W-:Y:S02]  /*67f0*/  ULOP3.LUT UR27, UR27, 0x80000, URZ, 0xfc, !UPT ;  /* 0x000800001b1b7892 */ /* 0x000fe4000f8efc3f */
[----:B------:R-:W-:Y:S01]  /*6800*/  ULEA UR21, UR21, UR26, 0xb ;  /* 0x0000001a15157291 */ /* 0x000fe2000f8e583f */
[----:B------:R-:W-:Y:S02]  /*6810*/  WARPGROUP.DEPBAR.LE gsb0, 0x0 ;  /* 0x00008000000079c5 */ /* 0x000fe40000010000 */
[----:B------:R-:W-:-:S06]  /*6820*/  WARPGROUP.ARRIVE ;  /* 0x00000000000079c5 */ /* 0x000fcc0000000000 */
[----:B------:R-:W-:Y:S01]  /*6830*/  HGMMA.64x128x16.F32 R24, gdesc[UR16].tnspA.tnspB, R24, gsb0 ;  /* 0x61e00000101879f0 */ /* 0x000fe20008000818 */
[----:B------:R-:W-:Y:S01]  /*6840*/  UIADD3 UR16, UR27, 0x400, URZ ;  /* 0x000004001b107890 */ /* 0x000fe2000fffe03f */
[----:B------:R-:W-:Y:S01]  /*6850*/  UMOV UR18, UR21 ;  /* 0x0000001500127c82 */ /* 0x000fe20008000000 */
[----:B------:R-:W-:Y:S01]  /*6860*/  UMOV UR19, 0x40000040 ;  /* 0x4000004000137882 */ /* 0x000fe20000000000 */
[----:B------:R-:W-:Y:S01]  /*6870*/  UMOV UR17, 0x80 ;  /* 0x0000008000117882 */ /* 0x000fe20000000000 */
[----:B------:R-:W-:Y:S02]  /*6880*/  WARPGROUP.DEPBAR.LE gsb0, 0x0 ;  /* 0x00008000000079c5 */ /* 0x000fe40000010000 */
[----:B--2---:R-:W-:-:S06]  /*6890*/  WARPGROUP.ARRIVE ;  /* 0x00000000000079c5 */ /* 0x004fcc0000000000 */
        /* <DEDUP_REMOVED lines=47> */
[----:B------:R1:W-:Y:S04]  /*6b90*/  STL.128 [R1+0x210], R156 ;  /* 0x0002109c01007387 */ /* 0x0003e80000100c00 */
[----:B------:R2:W-:Y:S04]  /*6ba0*/  STL.128 [R1+0x200], R152 ;  /* 0x0002009801007387 */ /* 0x0005e80000100c00 */
[----:B-1----:R1:W5:Y:S04]  /*6bb0*/  LDL.LU.128 R156, [R1+0x210] ;  /* 0x00021000019c7983 */ /* 0x0023680000300c00 */
[----:B--2---:R1:W5:Y:S01]  /*6bc0*/  LDL.LU.128 R152, [R1+0x200] ;  /* 0x0002000001987983 */ /* 0x0043620000300c00 */
[----:B------:R-:W-:-:S02]  /*6bd0*/  WARPGROUP.DEPBAR.LE gsb0, 0x0 ;  /* 0x00008000000079c5 */ /* 0x000fc40000010000 */
[----:B------:R-:W-:-:S06]  /*6be0*/  WARPGROUP.ARRIVE ;  /* 0x00000000000079c5 */ /* 0x000fcc0000000000 */
[----:B------:R-:W-:Y:S03]  /*6bf0*/  HGMMA.64x128x16.F32 R160, gdesc[UR16].tnspB, R160, gsb0 ;  /* 0x41e0000010a079f0 */ /* 0x000fe600080008a0 */
[----:B------:R-:W-:Y:S02]  /*6c00*/  WARPGROUP.DEPBAR.LE gsb0, 0x0 ;  /* 0x00008000000079c5 */ /* 0x000fe40000010000 */
[----:B------:R-:W-:Y:S04]  /*6c10*/  STL.128 [R1+0x100], R160 ;  /* 0x000100a001007387 */ /* 0x000fe80000100c00 */
        /* <DEDUP_REMOVED lines=13> */
[----:B--2---:R2:W5:Y:S04]  /*6cf0*/  LDL.LU.128 R200, [R1+0x2c0] ;  /* 0x0002c00001c87983 */ /* 0x0045680000300c00 */
[----:B---3--:R2:W5:Y:S04]  /*6d00*/  LDL.LU.128 R204, [R1+0x2d0] ;  /* 0x0002d00001cc7983 */ /* 0x0085680000300c00 */
[----:B----4-:R2:W5:Y:S04]  /*6d10*/  LDL.LU.128 R208, [R1+0x2e0] ;  /* 0x0002e00001d07983 */ /* 0x0105680000300c00 */
[----:B-1----:R2:W5:Y:S04]  /*6d20*/  LDL.LU.128 R212, [R1+0x2f0] ;  /* 0x0002f00001d47983 */ /* 0x0025680000300c00 */
[----:B------:R2:W5:Y:S04]  /*6d30*/  LDL.LU.128 R196, [R1+0x2b0] ;  /* 0x0002b00001c47983 */ /* 0x0005680000300c00 */
        /* <DEDUP_REMOVED lines=8> */
[----:B------:R2:W5:Y:S01]  /*6dc0*/  LDL.LU.128 R160, [R1+0x220] ;  /* 0x0002200001a07983 */ /* 0x0005620000300c00 */
[----:B------:R-:W-:-:S03]  /*6dd0*/  USHF.L.U32 UR16, UR37, 0x1, URZ ;  /* 0x0000000125107899 */ /* 0x000fc6000800063f */
[----:B------:R2:W-:Y:S04]  /*6de0*/  STL.128 [R1+0x1e0], R216 ;  /* 0x0001e0d801007387 */ /* 0x0005e80000100c00 */
[----:B------:R2:W-:Y:S01]  /*6df0*/  STL.128 [R1+0x1f0], R220 ;  /* 0x0001f0dc01007387 */ /* 0x0005e20000100c00 */
[----:B------:R-:W-:Y:S01]  /*6e00*/  ULOP3.LUT UR23, UR16, 0xfffffffe, UR23, 0xe2, !UPT ;  /* 0xfffffffe10177892 */ /* 0x000fe2000f8ee217 */
[----:B------:R-:W-:-:S03]  /*6e10*/  PLOP3.LUT P1, PT, PT, PT, UP0, 0x80, 0x0 ;  /* 0x000000000000781c */ /* 0x000fc60003f2f008 */
[----:B------:R-:W-:-:S09]  /*6e20*/  ULEA UR22, UR23, UR22, 0x3 ;  /* 0x0000001617167291 */ /* 0x000fd2000f8e183f */
[----:B------:R-:W-:Y:S01]  /*6e30*/  SYNCS.ARRIVE.TRANS64.A1T0 RZ, [UR22], RZ ;  /* 0x000000ffffff79a7 */ /* 0x000fe20008100016 */
[----:B------:R-:W-:Y:S05]  /*6e40*/  @!P1 BRA `(.L_x_33) ;  /* 0x0000000000049947 */ /* 0x000fea0003800000 */
[----:B------:R-:W-:Y:S01]  /*6e50*/  BPT.TRAP 0x1 ;  /* 0x000000040000795c */ /* 0x000fe20000300000 */
.L_x_33:
[----:B------:R-:W-:Y:S01]  /*6e60*/  ULEA UR21, UR7, UR36, 0x3 ;  /* 0x0000002407157291 */ /* 0x000fe2000f8e183f */
[----:B------:R-:W-:-:S05]  /*6e70*/  IMAD.U32 R0, RZ, RZ, UR8 ;  /* 0x00000008ff007e24 */ /* 0x000fca000f8e00ff */
[----:B------:R-:W-:-:S04]  /*6e80*/  SHF.L.U32 R0, R0, 0x1f, RZ ;  /* 0x0000001f00007819 */ /* 0x000fc800000006ff */
[----:B------:R-:W1:Y:S02]  /*6e90*/  SYNCS.PHASECHK.TRANS64.TRYWAIT P2, [UR21+0x58890], R0 ;  /* 0x05889000ff0075a7 */ /* 0x000e640008040155 */
[----:B-1----:R-:W-:Y:S05]  /*6ea0*/  @!P2 BRA `(.L_x_34) ;  /* 0x0000007c00dca947 */ /* 0x002fea0003800000 */
.L_x_139:
[----:B------:R-:W3:Y:S01]  /*6eb0*/  S2UR UR18, SR_SWINHI ;  /* 0x00000000001279c3 */ /* 0x000ee20000002f00 */
[----:B------:R-:W-:-:S04]  /*6ec0*/  USHF.L.U32 UR16, UR7, 0xe, URZ ;  /* 0x0000000e07107899 */ /* 0x000fc8000800063f */
[----:B------:R-:W-:Y:S02]  /*6ed0*/  USHF.R.S32.HI UR19, URZ, 0x1f, UR16 ;  /* 0x0000001f3f137899 */ /* 0x000fe40008011410 */
[----:B-1----:R-:W-:-:S04]  /*6ee0*/  IADD3 R0, P2, R226, UR16, RZ ;  /* 0x00000010e2007c10 */ /* 0x002fc8000ff5e0ff */
[----:B------:R-:W-:Y:S01]  /*6ef0*/  LEA.HI.X.SX32 R4, R226, UR19, 0x1, P2 ;  /* 0x00000013e2047c11 */ /* 0x000fe200090f0eff */
[----:B------:R-:W-:Y:S01]  /*6f00*/  UMOV UR16, UR36 ;  /* 0x0000002400107c82 */ /* 0x000fe20008000000 */
[----:B---3--:R-:W-:Y:S01]  /*6f10*/  UMOV UR17, UR18 ;  /* 0x0000001200117c82 */ /* 0x008fe20008000000 */
[----:B------:R-:W-:-:S04]  /*6f20*/  LEA R2, P2, R0, UR16, 0x2 ;  /* 0x0000001000027c11 */ /* 0x000fc8000f8410ff */
[----:B------:R-:W-:Y:S02]  /*6f30*/  LEA.HI.X R0, R0, UR17, R4, 0x2, P2 ;  /* 0x0000001100007c11 */ /* 0x000fe400090f1404 */
[C---:B------:R-:W-:Y:S02]  /*6f40*/  IADD3 R4, P2, R2.reuse, 0x38000, RZ ;  /* 0x0003800002047810 */ /* 0x040fe40007f5e0ff */
[----:B------:R-:W-:Y:S02]  /*6f50*/  IADD3 R10, P3, R2, 0x38440, RZ ;  /* 0x00038440020a7810 */ /* 0x000fe40007f7e0ff */
[----:B------:R-:W-:Y:S02]  /*6f60*/  LOP3.LUT R5, R4, 0x380, RZ, 0xc0, !PT ;  /* 0x0000038004057812 */ /* 0x000fe400078ec0ff */
[----:B------:R-:W-:Y:S02]  /*6f70*/  LOP3.LUT R11, R10, 0x380, RZ, 0xc0, !PT ;  /* 0x000003800a0b7812 */ /* 0x000fe400078ec0ff */
[----:B------:R-:W-:-:S02]  /*6f80*/  SHF.R.U64 R5, R5, 0x3, RZ ;  /* 0x0000000305057819 */ /* 0x000fc400000012ff */
[----:B------:R-:W-:Y:S02]  /*6f90*/  SHF.R.U64 R11, R11, 0x3, RZ ;  /* 0x000000030b0b7819 */ /* 0x000fe400000012ff */
[----:B------:R-:W-:Y:S01]  /*6fa0*/  LOP3.LUT R4, R5, R4, RZ, 0x3c, !PT ;  /* 0x0000000405047212 */ /* 0x000fe200078e3cff */
[--C-:B------:R-:W-:Y:S01]  /*6fb0*/  IMAD.X R5, RZ, RZ, R0.reuse, P2 ;  /* 0x000000ffff057224 */ /* 0x100fe200010e0600 */
[----:B------:R-:W-:Y:S01]  /*6fc0*/  LOP3.LUT R10, R11, R10, RZ, 0x3c, !PT ;  /* 0x0000000a0b0a7212 */ /* 0x000fe200078e3cff */
[----:B------:R-:W-:Y:S01]  /*6fd0*/  IMAD.X R11, RZ, RZ, R0, P3 ;  /* 0x000000ffff0b7224 */ /* 0x000fe200018e0600 */
[C---:B------:R-:W-:Y:S02]  /*6fe0*/  IADD3 R14, P3, R2.reuse, 0x38820, RZ ;  /* 0x00038820020e7810 */ /* 0x040fe40007f7e0ff */
[----:B------:R-:W-:Y:S01]  /*6ff0*/  ST.E desc[UR24][R4.64], R88 ;  /* 0x0000005804007985 */ /* 0x000fe2000c101918 */
[----:B------:R-:W-:Y:S02]  /*7000*/  IADD3 R16, P5, R2, 0x38800, RZ ;  /* 0x0003880002107810 */ /* 0x000fe40007fbe0ff */
[----:B------:R-:W-:Y:S01]  /*7010*/  LOP3.LUT R15, R14, 0x380, RZ, 0xc0, !PT ;  /* 0x000003800e0f7812 */ /* 0x000fe200078ec0ff */
[----:B------:R1:W-:Y:S01]  /*7020*/  ST.E desc[UR24][R4.64+0x4], R89 ;  /* 0x0000045904007985 */ /* 0x0003e2000c101918 */
[----:B------:R-:W-:-:S02]  /*7030*/  LOP3.LUT R17, R16, 0x380, RZ, 0xc0, !PT ;  /* 0x0000038010117812 */ /* 0x000fc400078ec0ff */
[----:B------:R-:W-:Y:S02]  /*7040*/  SHF.R.U64 R15, R15, 0x3, RZ ;  /* 0x000000030f0f7819 */ /* 0x000fe400000012ff */
[----:B------:R-:W-:Y:S02]  /*7050*/  SHF.R.U64 R17, R17, 0x3, RZ ;  /* 0x0000000311117819 */ /* 0x000fe400000012ff */
[----:B------:R-:W-:Y:S01]  /*7060*/  LOP3.LUT R14, R15, R14, RZ, 0x3c, !PT ;  /* 0x0000000e0f0e7212 */ /* 0x000fe200078e3cff */
[--C-:B------:R-:W-:Y:S01]  /*7070*/  IMAD.X R15, RZ, RZ, R0.reuse, P3 ;  /* 0x000000ffff0f7224 */ /* 0x100fe200018e0600 */
[----:B------:R-:W-:Y:S01]  /*7080*/  LOP3.LUT R16, R17, R16, RZ, 0x3c, !PT ;  /* 0x0000001011107212 */ /* 0x000fe200078e3cff */
[----:B------:R-:W-:Y:S01]  /*7090*/  IMAD.X R17, RZ, RZ, R0, P5 ;  /* 0x000000ffff117224 */ /* 0x000fe200028e0600 */
[C---:B------:R-:W-:Y:S02]  /*70a0*/  IADD3 R22, P3, R2.reuse, 0x39860, RZ ;  /* 0x0003986002167810 */ /* 0x040fe40007f7e0ff */
[----:B-1----:R-:W-:-:S02]  /*70b0*/  IADD3 R4, P2, R2, 0x39000, RZ ;  /* 0x0003900002047810 */ /* 0x002fc40007f5e0ff */
[----:B------:R-:W-:Y:S02]  /*70c0*/  IADD3 R20, P5, R2, 0x39840, RZ ;  /* 0x0003984002147810 */ /* 0x000fe40007fbe0ff */
[----:B------:R-:W-:Y:S02]  /*70d0*/  LOP3.LUT R5, R4, 0x380, RZ, 0xc0, !PT ;  /* 0x0000038004057812 */ /* 0x000fe400078ec0ff */
[----:B------:R-:W-:Y:S02]  /*70e0*/  LOP3.LUT R23, R22, 0x380, RZ, 0xc0, !PT ;  /* 0x0000038016177812 */ /* 0x000fe400078ec0ff */
[----:B------:R-:W-:Y:S02]  /*70f0*/  SHF.R.U64 R5, R5, 0x3, RZ ;  /* 0x0000000305057819 */ /* 0x000fe400000012ff */
[----:B------:R-:W-:Y:S02]  /*7100*/  LOP3.LUT R21, R20, 0x380, RZ, 0xc0, !PT ;  /* 0x0000038014157812 */ /* 0x000fe400078ec0ff */
[----:B------:R-:W-:Y:S01]  /*7110*/  LOP3.LUT R4, R5, R4, RZ, 0x3c, !PT ;  /* 0x0000000405047212 */ /* 0x000fe200078e3cff */
[----:B------:R-:W-:Y:S01]  /*7120*/  IMAD.X R5, RZ, RZ, R0, P2 ;  /* 0x000000ffff057224 */ /* 0x000fe200010e0600 */
[----:B------:R-:W-:-:S02]  /*7130*/  SHF.R.U64 R23, R23, 0x3, RZ ;  /* 0x0000000317177819 */ /* 0x000fc400000012ff */
[----:B------:R-:W-:Y:S02]  /*7140*/  SHF.R.U64 R21, R21, 0x3, RZ ;  /* 0x0000000315157819 */ /* 0x000fe400000012ff */
[----:B------:R-:W-:Y:S01]  /*7150*/  ST.E desc[UR24][R4.64], R90 ;  /* 0x0000005a04007985 */ /* 0x000fe2000c101918 */
[----:B------:R-:W-:Y:S01]  /*7160*/  LOP3.LUT R22, R23, R22, RZ, 0x3c, !PT ;  /* 0x0000001617167212 */ /* 0x000fe200078e3cff */
[--C-:B------:R-:W-:Y:S01]  /*7170*/  IMAD.X R23, RZ, RZ, R0.reuse, P3 ;  /* 0x000000ffff177224 */ /* 0x100fe200018e0600 */
[----:B------:R-:W-:Y:S01]  /*7180*/  LOP3.LUT R20, R21, R20, RZ, 0x3c, !PT ;  /* 0x0000001415147212 */ /* 0x000fe200078e3cff */
[----:B------:R1:W-:Y:S01]  /*7190*/  ST.E desc[UR24][R4.64+0x4], R91 ;  /* 0x0000045b04007985 */ /* 0x0003e2000c101918 */
[----:B------:R-:W-:Y:S01]  /*71a0*/  IMAD.X R21, RZ, RZ, R0, P5 ;  /* 0x000000ffff157224 */ /* 0x000fe200028e0600 */
[----:B-1----:R-:W-:-:S04]  /*71b0*/  IADD3 R4, P2, R2, 0x38020, RZ ;  /* 0x0003802002047810 */ /* 0x002fc80007f5e0ff */
[----:B------:R-:W-:-:S04]  /*71c0*/  LOP3.LUT R5, R4, 0x380, RZ, 0xc0, !PT ;  /* 0x0000038004057812 */ /* 0x000fc800078ec0ff */
[----:B------:R-:W-:-:S04]  /*71d0*/  SHF.R.U64 R5, R5, 0x3, RZ ;  /* 0x0000000305057819 */ /* 0x000fc800000012ff */
[----:B------:R-:W-:Y:S01]  /*71e0*/  LOP3.LUT R4, R5, R4, RZ, 0x3c, !PT ;  /* 0x0000000405047212 */ /* 0x000fe200078e3cff */
[----:B------:R-:W-:-:S05]  /*71f0*/  IMAD.X R5, RZ, RZ, R0, P2 ;  /* 0x000000ffff057224 */ /* 0x000fca00010e0600 */
[----:B------:R-:W-:Y:S04]  /*7200*/  ST.E desc[UR24][R4.64], R92 ;  /* 0x0000005c04007985 */ /* 0x000fe8000c101918 */
[----:B------:R1:W-:Y:S02]  /*7210*/  ST.E desc[UR24][R4.64+0x4], R93 ;  /* 0x0000045d04007985 */ /* 0x0003e4000c101918 */
        /* <DEDUP_REMOVED lines=46> */
[----:B------:R-:W-:Y:S01]  /*7500*/  IMAD.X R5, RZ, RZ, R0, P2 ;  /* 0x000000ffff057224 */ /* 0x000fe200010e0600 */
[----:B------:R-:W-:-:S04]  /*7510*/  IADD3 R6, P2, R2, 0x38420, RZ ;  /* 0x0003842002067810 */ /* 0x000fc80007f5e0ff */
[----:B------:R-:W-:Y:S04]  /*7520*/  ST.E desc[UR24][R4.64], R106 ;  /* 0x0000006a04007985 */ /* 0x000fe8000c101918 */
[----:B------:R1:W-:Y:S02]  /*7530*/  ST.E desc[UR24][R4.64+0x4], R107 ;  /* 0x0000046b04007985 */ /* 0x0003e4000c101918 */
[----:B-1----:R-:W-:Y:S01]  /*7540*/  LOP3.LUT R4, R6, 0x380, RZ, 0xc0, !PT ;  /* 0x0000038006047812 */ /* 0x002fe200078ec0ff */
[----:B------:R-:W-:-:S03]  /*7550*/  IMAD.X R5, RZ, RZ, R0, P2 ;  /* 0x000000ffff057224 */ /* 0x000fc600010e0600 */
[----:B------:R-:W-:-:S04]  /*7560*/  SHF.R.U64 R4, R4, 0x3, RZ ;  /* 0x0000000304047819 */ /* 0x000fc800000012ff */
[----:B------:R-:W-:Y:S02]  /*7570*/  LOP3.LUT R4, R4, R6, RZ, 0x3c, !PT ;  /* 0x0000000604047212 */ /* 0x000fe400078e3cff */
[----:B------:R-:W-:-:S03]  /*7580*/  IADD3 R6, P2, R2, 0x39420, RZ ;  /* 0x0003942002067810 */ /* 0x000fc60007f5e0ff */
[----:B------:R-:W-:Y:S01]  /*7590*/  ST.E desc[UR24][R4.64], R108 ;  /* 0x0000006c04007985 */ /* 0x000fe2000c101918 */
[----:B------:R-:W-:-:S03]  /*75a0*/  LOP3.LUT R7, R6, 0x380, RZ, 0xc0, !PT ;  /* 0x0000038006077812 */ /* 0x000fc600078ec0ff */
[----:B------:R1:W-:Y:S02]  /*75b0*/  ST.E desc[UR24][R4.64+0x4], R109 ;  /* 0x0000046d04007985 */ /* 0x0003e4000c101918 */
[----:B-1----:R-:W-:Y:S01]  /*75c0*/  SHF.R.U64 R4, R7, 0x3, RZ ;  /* 0x0000000307047819 */ /* 0x002fe200000012ff */
[--C-:B------:R-:W-:Y:S01]  /*75d0*/  IMAD.X R5, RZ, RZ, R0.reuse, P2 ;  /* 0x000000ffff057224 */ /* 0x100fe200010e0600 */
[----:B------:R-:W-:Y:S02]  /*75e0*/  IADD3 R7, P4, R2, 0x39440, RZ ;  /* 0x0003944002077810 */ /* 0x000fe40007f9e0ff */
[----:B------:R-:W-:Y:S02]  /*75f0*/  LOP3.LUT R4, R4, R6, RZ, 0x3c, !PT ;  /* 0x0000000604047212 */ /* 0x000fe400078e3cff */
[----:B------:R-:W-:Y:S02]  /*7600*/  LOP3.LUT R6, R7, 0x380, RZ, 0xc0, !PT ;  /* 0x0000038007067812 */ /* 0x000fe400078ec0ff */
[----:B------:R-:W-:Y:S01]  /*7610*/  IADD3 R8, P2, R2, 0x38460, RZ ;  /* 0x0003846002087810 */ /* 0x000fe20007f5e0ff */
[----:B------:R-:W-:Y:S03]  /*7620*/  ST.E desc[UR24][R4.64], R110 ;  /* 0x0000006e04007985 */ /* 0x000fe6000c101918 */
[----:B------:R-:W-:Y:S01]  /*7630*/  LOP3.LUT R9, R8, 0x380, RZ, 0xc0, !PT ;  /* 0x0000038008097812 */ /* 0x000fe200078ec0ff */
[----:B------:R1:W-:Y:S03]  /*7640*/  ST.E desc[UR24][R4.64+0x4], R111 ;  /* 0x0000046f04007985 */ /* 0x0003e6000c101918 */
[----:B------:R-:W-:Y:S01]  /*7650*/  SHF.R.U64 R9, R9, 0x3, RZ ;  /* 0x0000000309097819 */ /* 0x000fe200000012ff */
[----:B------:R-:W-:Y:S03]  /*7660*/  ST.E desc[UR24][R10.64], R112 ;  /* 0x000000700a007985 */ /* 0x000fe6000c101918 */
[----:B------:R-:W-:Y:S01]  /*7670*/  LOP3.LUT R8, R9, R8, RZ, 0x3c, !PT ;  /* 0x0000000809087212 */ /* 0x000fe200078e3cff */
[----:B------:R-:W-:Y:S01]  /*7680*/  ST.E desc[UR24][R10.64+0x4], R113 ;  /* 0x000004710a007985 */ /* 0x000fe2000c101918 */
[----:B------:R-:W-:Y:S01]  /*7690*/  IMAD.X R9, RZ, RZ, R0, P2 ;  /* 0x000000ffff097224 */ /* 0x000fe200010e0600 */
[----:B------:R-:W-:-:S02]  /*76a0*/  IADD3 R12, P2, R2, 0x39820, RZ ;  /* 0x00039820020c7810 */ /* 0x000fc40007f5e0ff */
[----:B-1----:R-:W-:Y:S01]  /*76b0*/  SHF.R.U64 R4, R6, 0x3, RZ ;  /* 0x0000000306047819 */ /* 0x002fe200000012ff */
[----:B------:R-:W-:Y:S01]  /*76c0*/  IMAD.X R5, RZ, RZ, R0, P4 ;  /* 0x000000ffff057224 */ /* 0x000fe200020e0600 */
[----:B------:R-:W-:Y:S02]  /*76d0*/  IADD3 R6, P6, R2, 0x39460, RZ ;  /* 0x0003946002067810 */ /* 0x000fe40007fde0ff */
[----:B------:R-:W-:Y:S02]  /*76e0*/  LOP3.LUT R4, R4, R7, RZ, 0x3c, !PT ;  /* 0x0000000704047212 */ /* 0x000fe400078e3cff */
[----:B------:R-:W-:Y:S02]  /*76f0*/  LOP3.LUT R7, R6, 0x380, RZ, 0xc0, !PT ;  /* 0x0000038006077812 */ /* 0x000fe400078ec0ff */
[----:B------:R-:W-:Y:S01]  /*7700*/  IADD3 R13, P4, R2, 0x39800, RZ ;  /* 0x00039800020d7810 */ /* 0x000fe20007f9e0ff */
[----:B------:R-:W-:Y:S01]  /*7710*/  ST.E desc[UR24][R4.64], R114 ;  /* 0x0000007204007985 */ /* 0x000fe2000c101918 */
[----:B------:R-:W-:-:S03]  /*7720*/  SHF.R.U64 R7, R7, 0x3, RZ ;  /* 0x0000000307077819 */ /* 0x000fc600000012ff */
[----:B------:R1:W-:Y:S01]  /*7730*/  ST.E desc[UR24][R4.64+0x4], R115 ;  /* 0x0000047304007985 */ /* 0x0003e2000c101918 */
[----:B------:R-:W-:Y:S02]  /*7740*/  LOP3.LUT R6, R7, R6, RZ, 0x3c, !PT ;  /* 0x0000000607067212 */ /* 0x000fe400078e3cff */
[----:B------:R-:W-:Y:S01]  /*7750*/  LOP3.LUT R7, R13, 0x380, RZ, 0xc0, !PT ;  /* 0x000003800d077812 */ /* 0x000fe200078ec0ff */
[----:B------:R-:W-:Y:S04]  /*7760*/  ST.E desc[UR24][R8.64], R116 ;  /* 0x0000007408007985 */ /* 0x000fe8000c101918 */
[----:B------:R-:W-:Y:S01]  /*7770*/  ST.E desc[UR24][R8.64+0x4], R117 ;  /* 0x0000047508007985 */ /* 0x000fe2000c101918 */
[----:B-1----:R-:W-:Y:S01]  /*7780*/  SHF.R.U64 R4, R7, 0x3, RZ ;  /* 0x0000000307047819 */ /* 0x002fe200000012ff */
[--C-:B------:R-:W-:Y:S01]  /*7790*/  IMAD.X R7, RZ, RZ, R0.reuse, P6 ;  /* 0x000000ffff077224 */ /* 0x100fe200030e0600 */
[----:B------:R-:W-:Y:S01]  /*77a0*/  IADD3 R90, P6, R2, 0x38840, RZ ;  /* 0x00038840025a7810 */ /* 0x000fe20007fde0ff */
[----:B------:R-:W-:Y:S01]  /*77b0*/  IMAD.X R5, RZ, RZ, R0, P4 ;  /* 0x000000ffff057224 */ /* 0x000fe200020e0600 */
[----:B------:R-:W-:-:S02]  /*77c0*/  LOP3.LUT R4, R4, R13, RZ, 0x3c, !PT ;  /* 0x0000000d04047212 */ /* 0x000fc400078e3cff */
[----:B------:R-:W-:Y:S01]  /*77d0*/  LOP3.LUT R91, R90, 0x380, RZ, 0xc0, !PT ;  /* 0x000003805a5b7812 */ /* 0x000fe200078ec0ff */
[----:B------:R-:W-:Y:S01]  /*77e0*/  ST.E desc[UR24][R6.64], R118 ;  /* 0x0000007606007985 */ /* 0x000fe2000c101918 */
[----:B------:R-:W-:Y:S02]  /*77f0*/  LOP3.LUT R13, R12, 0x380, RZ, 0xc0, !PT ;  /* 0x000003800c0d7812 */ /* 0x000fe400078ec0ff */
[----:B------:R-:W-:Y:S01]  /*7800*/  SHF.R.U64 R91, R91, 0x3, RZ ;  /* 0x000000035b5b7819 */ /* 0x000fe200000012ff */
[----:B------:R1:W-:Y:S01]  /*7810*/  ST.E desc[UR24][R6.64+0x4], R119 ;  /* 0x0000047706007985 */ /* 0x0003e2000c101918 */
[C---:B------:R-:W-:Y:S02]  /*7820*/  IADD3 R88, P4, R2.reuse, 0x38860, RZ ;  /* 0x0003886002587810 */ /* 0x040fe40007f9e0ff */
[----:B------:R-:W-:Y:S01]  /*7830*/  LOP3.LUT R90, R91, R90, RZ, 0x3c, !PT ;  /* 0x0000005a5b5a7212 */ /* 0x000fe200078e3cff */
[----:B------:R-:W-:Y:S01]  /*7840*/  IMAD.X R91, RZ, RZ, R0, P6 ;  /* 0x000000ffff5b7224 */ /* 0x000fe200030e0600 */
[----:B------:R-:W-:Y:S01]  /*7850*/  IADD3 R10, P6, R2, 0x39c00, RZ ;  /* 0x00039c00020a7810 */ /* 0x000fe20007fde0ff */
[----:B------:R-:W-:Y:S01]  /*7860*/  ST.E desc[UR24][R16.64], R120 ;  /* 0x0000007810007985 */ /* 0x000fe2000c101918 */
[----:B------:R-:W-:-:S02]  /*7870*/  SHF.R.U64 R13, R13, 0x3, RZ ;  /* 0x000000030d0d7819 */ /* 0x000fc400000012ff */
[----:B------:R-:W-:Y:S01]  /*7880*/  LOP3.LUT R11, R10, 0x380, RZ, 0xc0, !PT ;  /* 0x000003800a0b7812 */ /* 0x000fe200078ec0ff */
[----:B------:R-:W-:Y:S01]  /*7890*/  ST.E desc[UR24][R16.64+0x4], R121 ;  /* 0x0000047910007985 */ /* 0x000fe2000c101918 */
[----:B------:R-:W-:Y:S02]  /*78a0*/  LOP3.LUT R89, R88, 0x380, RZ, 0xc0, !PT ;  /* 0x0000038058597812 */ /* 0x000fe400078ec0ff */
[----:B------:R-:W-:Y:S01]  /*78b0*/  SHF.R.U64 R11, R11, 0x3, RZ ;  /* 0x000000030b0b7819 */ /* 0x000fe200000012ff */
[----:B------:R-:W-:Y:S01]  /*78c0*/  ST.E desc[UR24][R4.64], R122 ;  /* 0x0000007a04007985 */ /* 0x000fe2000c101918 */
[----:B------:R-:W-:Y:S01]  /*78d0*/  LOP3.LUT R12, R13, R12, RZ, 0x3c, !PT ;  /* 0x0000000c0d0c7212 */ /* 0x000fe200078e3cff */
[----:B------:R-:W-:Y:S01]  /*78e0*/  IMAD.X R13, RZ, RZ, R0, P2 ;  /* 0x000000ffff0d7224 */ /* 0x000fe200010e0600 */
[----:B------:R-:W-:Y:S01]  /*78f0*/  SHF.R.U64 R89, R89, 0x3, RZ ;  /* 0x0000000359597819 */ /* 0x000fe200000012ff */
[----:B------:R3:W-:Y:S01]  /*7900*/  ST.E desc[UR24][R4.64+0x4], R123 ;  /* 0x0000047b04007985 */ /* 0x0007e2000c101918 */
[----:B------:R-:W-:-:S02]  /*7910*/  IADD3 R18, P2, R2, 0x38c00, RZ ;  /* 0x00038c0002127810 */ /* 0x000fc40007f5e0ff */
[----:B------:R-:W-:Y:S01]  /*7920*/  LOP3.LUT R10, R11, R10, RZ, 0x3c, !PT ;  /* 0x0000000a0b0a7212 */ /* 0x000fe200078e3cff */
[----:B------:R-:W-:Y:S01]  /*7930*/  ST.E desc[UR24][R14.64], R124 ;  /* 0x0000007c0e007985 */ /* 0x000fe2000c101918 */
[----:B------:R-:W-:Y:S01]  /*7940*/  LOP3.LUT R88, R89, R88, RZ, 0x3c, !PT ;  /* 0x0000005859587212 */ /* 0x000fe200078e3cff */
[--C-:B------:R-:W-:Y:S01]  /*7950*/  IMAD.X R11, RZ, RZ, R0.reuse, P6 ;  /* 0x000000ffff0b7224 */ /* 0x100fe200030e0600 */
[----:B-1----:R-:W-:Y:S01]  /*7960*/  IADD3 R6, P5, R2, 0x38c20, RZ ;  /* 0x00038c2002067810 */ /* 0x002fe20007fbe0ff */
[----:B------:R1:W-:Y:S01]  /*7970*/  ST.E desc[UR24][R14.64+0x4], R125 ;  /* 0x0000047d0e007985 */ /* 0x0003e2000c101918 */
[----:B------:R-:W-:Y:S01]  /*7980*/  IMAD.X R89, RZ, RZ, R0, P4 ;  /* 0x000000ffff597224 */ /* 0x000fe200020e0600 */
[----:B------:R-:W-:Y:S02]  /*7990*/  LOP3.LUT R19, R18, 0x380, RZ, 0xc0, !PT ;  /* 0x0000038012137812 */ /* 0x000fe400078ec0ff */
[C---:B---3--:R-:W-:Y:S01]  /*79a0*/  IADD3 R4, P3, R2.reuse, 0x38c40, RZ ;  /* 0x00038c4002047810 */ /* 0x048fe20007f7e0ff */
[----:B------:R-:W-:Y:S01]  /*79b0*/  ST.E desc[UR24][R12.64], R126 ;  /* 0x0000007e0c007985 */ /* 0x000fe2000c101918 */
[----:B------:R-:W-:-:S02]  /*79c0*/  IADD3 R8, P4, R2, 0x39c20, RZ ;  /* 0x00039c2002087810 */ /* 0x000fc40007f9e0ff */
[----:B------:R-:W-:Y:S01]  /*79d0*/  LOP3.LUT R5, R4, 0x380, RZ, 0xc0, !PT ;  /* 0x0000038004057812 */ /* 0x000fe200078ec0ff */
[----:B------:R3:W-:Y:S01]  /*79e0*/  ST.E desc[UR24][R12.64+0x4], R127 ;  /* 0x0000047f0c007985 */ /* 0x0007e2000c101918 */
[----:B------:R-:W-:Y:S02]  /*79f0*/  LOP3.LUT R7, R6, 0x380, RZ, 0xc0, !PT ;  /* 0x0000038006077812 */ /* 0x000fe400078ec0ff */
[----:B-1----:R-:W-:Y:S01]  /*7a00*/  IADD3 R14, P6, R2, 0x38c60, RZ ;  /* 0x00038c60020e7810 */ /* 0x002fe20007fde0ff */
[----:B------:R-:W-:Y:S01]  /*7a10*/  ST.E desc[UR24][R90.64], R128 ;  /* 0x000000805a007985 */ /* 0x000fe2000c101918 */
[----:B------:R-:W-:Y:S02]  /*7a20*/  SHF.R.U64 R19, R19, 0x3, RZ ;  /* 0x0000000313137819 */ /* 0x000fe400000012ff */
[----:B------:R-:W-:Y:S01]  /*7a30*/  LOP3.LUT R15, R14, 0x380, RZ, 0xc0, !PT ;  /* 0x000003800e0f7812 */ /* 0x000fe200078ec0ff */
[----:B------:R1:W-:Y:S01]  /*7a40*/  ST.E desc[UR24][R90.64+0x4], R129 ;  /* 0x000004815a007985 */ /* 0x0003e2000c101918 */
[----:B------:R-:W-:-:S02]  /*7a50*/  LOP3.LUT R9, R8, 0x380, RZ, 0xc0, !PT ;  /* 0x0000038008097812 */ /* 0x000fc400078ec0ff */
[----:B------:R-:W-:Y:S01]  /*7a60*/  SHF.R.U64 R5, R5, 0x3, RZ ;  /* 0x0000000305057819 */ /* 0x000fe200000012ff */
[----:B------:R-:W-:Y:S01]  /*7a70*/  ST.E desc[UR24][R20.64], R130 ;  /* 0x0000008214007985 */ /* 0x000fe2000c101918 */
[----:B------:R-:W-:Y:S02]  /*7a80*/  SHF.R.U64 R7, R7, 0x3, RZ ;  /* 0x0000000307077819 */ /* 0x000fe400000012ff */
[----:B------:R-:W-:Y:S01]  /*7a90*/  SHF.R.U64 R15, R15, 0x3, RZ ;  /* 0x000000030f0f7819 */ /* 0x000fe200000012ff */
[----:B------:R4:W-:Y:S01]  /*7aa0*/  ST.E desc[UR24][R20.64+0x4], R131 ;  /* 0x0000048314007985 */ /* 0x0009e2000c101918 */
[----:B------:R-:W-:Y:S01]  /*7ab0*/  LOP3.LUT R18, R19, R18, RZ, 0x3c, !PT ;  /* 0x0000001213127212 */ /* 0x000fe200078e3cff */
[----:B------:R-:W-:Y:S01]  /*7ac0*/  IMAD.X R19, RZ, RZ, R0, P2 ;  /* 0x000000ffff137224 */ /* 0x000fe200010e0600 */
[----:B------:R-:W-:Y:S01]  /*7ad0*/  SHF.R.U64 R9, R9, 0x3, RZ ;  /* 0x0000000309097819 */ /* 0x000fe200000012ff */
[----:B------:R-:W-:Y:S01]  /*7ae0*/  ST.E desc[UR24][R88.64], R132 ;  /* 0x0000008458007985 */ /* 0x000fe2000c101918 */
[----:B------:R-:W-:-:S02]  /*7af0*/  LOP3.LUT R4, R5, R4, RZ, 0x3c, !PT ;  /* 0x0000000405047212 */ /* 0x000fc400078e3cff */
[----:B------:R-:W-:Y:S01]  /*7b00*/  LOP3.LUT R6, R7, R6, RZ, 0x3c, !PT ;  /* 0x0000000607067212 */ /* 0x000fe200078e3cff */
[--C-:B------:R-:W-:Y:S01]  /*7b10*/  IMAD.X R7, RZ, RZ, R0.reuse, P5 ;  /* 0x000000ffff077224 */ /* 0x100fe200028e0600 */
[C---:B------:R-:W-:Y:S01]  /*7b20*/  IADD3 R5, P2, R2.reuse, 0x39c40, RZ ;  /* 0x00039c4002057810 */ /* 0x040fe20007f5e0ff */
[----:B------:R2:W-:Y:S01]  /*7b30*/  ST.E desc[UR24][R88.64+0x4], R133 ;  /* 0x0000048558007985 */ /* 0x0005e2000c101918 */
[----:B------:R-:W-:Y:S01]  /*7b40*/  LOP3.LUT R14, R15, R14, RZ, 0x3c, !PT ;  /* 0x0000000e0f0e7212 */ /* 0x000fe200078e3cff */
[--C-:B------:R-:W-:Y:S01]  /*7b50*/  IMAD.X R15, RZ, RZ, R0.reuse, P6 ;  /* 0x000000ffff0f7224 */ /* 0x100fe200030e0600 */
[----:B------:R-:W-:Y:S01]  /*7b60*/  LOP3.LUT R8, R9, R8, RZ, 0x3c, !PT ;  /* 0x0000000809087212 */ /* 0x000fe200078e3cff */
[--C-:B------:R-:W-:Y:S01]  /*7b70*/  IMAD.X R9, RZ, RZ, R0.reuse, P4 ;  /* 0x000000ffff097224 */ /* 0x100fe200020e0600 */
[C---:B------:R-:W-:Y:S01]  /*7b80*/  IADD3 R16, P5, R2.reuse, 0x39c60, RZ ;  /* 0x00039c6002107810 */ /* 0x040fe20007fbe0ff */
[----:B---3--:R-:W-:Y:S01]  /*7b90*/  IMAD.X R13, RZ, RZ, R0, P2 ;  /* 0x000000ffff0d7224 */ /* 0x008fe200010e0600 */
[----:B------:R-:W-:Y:S01]  /*7ba0*/  IADD3 R118, P6, R2, 0x41020, RZ ;  /* 0x0004102002767810 */ /* 0x000fe20007fde0ff */
[----:B------:R-:W-:Y:S01]  /*7bb0*/  ST.E desc[UR24][R22.64], R134 ;  /* 0x0000008616007985 */ /* 0x000fe2000c101918 */
[----:B------:R-:W-:-:S02]  /*7bc0*/  LOP3.LUT R12, R5, 0x380, RZ, 0xc0, !PT ;  /* 0x00000380050c7812 */ /* 0x000fc400078ec0ff */
[----:B------:R-:W-:Y:S01]  /*7bd0*/  IADD3 R102, P4, R2, 0x40000, RZ ;  /* 0x0004000002667810 */ /* 0x000fe20007f9e0ff */
[----:B------:R3:W-:Y:S01]  /*7be0*/  ST.E desc[UR24][R22.64+0x4], R135 ;  /* 0x0000048716007985 */ /* 0x0007e2000c101918 */
[----:B------:R-:W-:Y:S02]  /*7bf0*/  LOP3.LUT R17, R16, 0x380, RZ, 0xc0, !PT ;  /* 0x0000038010117812 */ /* 0x000fe400078ec0ff */
[----:B------:R-:W-:Y:S01]  /*7c00*/  LOP3.LUT R119, R118, 0x380, RZ, 0xc0, !PT ;  /* 0x0000038076777812 */ /* 0x000fe200078ec0ff */
[----:B------:R-:W-:Y:S01]  /*7c10*/  ST.E desc[UR24][R18.64], R136 ;  /* 0x0000008812007985 */ /* 0x000fe2000c101918 */
[----:B------:R-:W-:Y:S02]  /*7c20*/  SHF.R.U64 R12, R12, 0x3, RZ ;  /* 0x000000030c0c7819 */ /* 0x000fe400000012ff */
[----:B------:R-:W-:Y:S01]  /*7c30*/  LOP3.LUT R103, R102, 0x380, RZ, 0xc0, !PT ;  /* 0x0000038066677812 */ /* 0x000fe200078ec0ff */
[----:B------:R3:W-:Y:S01]  /*7c40*/  ST.E desc[UR24][R18.64+0x4], R137 ;  /* 0x0000048912007985 */ /* 0x0007e2000c101918 */
[----:B------:R-:W-:-:S02]  /*7c50*/  SHF.R.U64 R17, R17, 0x3, RZ ;  /* 0x0000000311117819 */ /* 0x000fc400000012ff */
[----:B------:R-:W-:Y:S01]  /*7c60*/  SHF.R.U64 R119, R119, 0x3, RZ ;  /* 0x0000000377777819 */ /* 0x000fe200000012ff */
[----:B------:R-:W-:Y:S01]  /*7c70*/  ST.E desc[UR24][R10.64], R138 ;  /* 0x0000008a0a007985 */ /* 0x000fe2000c101918 */
[----:B------:R-:W-:Y:S01]  /*7c80*/  LOP3.LUT R12, R12, R5, RZ, 0x3c, !PT ;  /* 0x000000050c0c7212 */ /* 0x000fe200078e3cff */
[--C-:B------:R-:W-:Y:S01]  /*7c90*/  IMAD.X R5, RZ, RZ, R0.reuse, P3 ;  /* 0x000000ffff057224 */ /* 0x100fe200018e0600 */
[----:B------:R-:W-:Y:S01]  /*7ca0*/  SHF.R.U64 R103, R103, 0x3, RZ ;  /* 0x0000000367677819 */ /* 0x000fe200000012ff */
[----:B------:R3:W-:Y:S01]  /*7cb0*/  ST.E desc[UR24][R10.64+0x4], R139 ;  /* 0x0000048b0a007985 */ /* 0x0007e2000c101918 */
[----:B------:R-:W-:Y:S01]  /*7cc0*/  LOP3.LUT R16, R17, R16, RZ, 0x3c, !PT ;  /* 0x0000001011107212 */ /* 0x000fe200078e3cff */
[----:B------:R-:W-:Y:S01]  /*7cd0*/  IMAD.X R17, RZ, RZ, R0, P5 ;  /* 0x000000ffff117224 */ /* 0x000fe200028e0600 */
[C---:B-1----:R-:W-:Y:S01]  /*7ce0*/  IADD3 R90, P3, R2.reuse, 0x41000, RZ ;  /* 0x00041000025a7810 */ /* 0x042fe20007f7e0ff */
[----:B------:R-:W-:Y:S01]  /*7cf0*/  ST.E desc[UR24][R6.64], R140 ;  /* 0x0000008c06007985 */ /* 0x000fe2000c101918 */
[----:B------:R-:W-:-:S02]  /*7d00*/  IADD3 R104, P2, R2, 0x40020, RZ ;  /* 0x0004002002687810 */ /* 0x000fc40007f5e0ff */
[----:B------:R-:W-:Y:S01]  /*7d10*/  LOP3.LUT R118, R119, R118, RZ, 0x3c, !PT ;  /* 0x0000007677767212 */ /* 0x000fe200078e3cff */
[--C-:B------:R-:W-:Y:S01]  /*7d20*/  IMAD.X R119, RZ, RZ, R0.reuse, P6 ;  /* 0x000000ffff777224 */ /* 0x100fe200030e0600 */
[----:B------:R-:W-:Y:S01]  /*7d30*/  LOP3.LUT R102, R103, R102, RZ, 0x3c, !PT ;  /* 0x0000006667667212 */ /* 0x000fe200078e3cff */
[--C-:B------:R-:W-:Y:S01]  /*7d40*/  IMAD.X R103, RZ, RZ, R0.reuse, P4 ;  /* 0x000000ffff677224 */ /* 0x100fe200020e0600 */
[C---:B------:R-:W-:Y:S01]  /*7d50*/  IADD3 R116, P5, R2.reuse, 0x40040, RZ ;  /* 0x0004004002747810 */ /* 0x040fe20007fbe0ff */
[----:B----4-:R-:W-:Y:S01]  /*7d60*/  IMAD.X R21, RZ, RZ, R0, P3 ;  /* 0x000000ffff157224 */ /* 0x010fe200018e0600 */
[C---:B------:R-:W-:Y:S01]  /*7d70*/  IADD3 R108, P6, R2.reuse, 0x40400, RZ ;  /* 0x00040400026c7810 */ /* 0x040fe20007fde0ff */
[----:B------:R-:W-:Y:S01]  /*7d80*/  ST.E desc[UR24][R6.64+0x4], R141 ;  /* 0x0000048d06007985 */ /* 0x000fe2000c101918 */
[----:B------:R-:W-:Y:S02]  /*7d90*/  IADD3 R114, P4, R2, 0x41040, RZ ;  /* 0x0004104002727810 */ /* 0x000fe40007f9e0ff */
[----:B------:R-:W-:Y:S01]  /*7da0*/  LOP3.LUT R105, R104, 0x380, RZ, 0xc0, !PT ;  /* 0x0000038068697812 */ /* 0x000fe200078ec0ff */
        /* <DEDUP_REMOVED lines=8> */
[----:B------:R-:W-:Y:S01]  /*7e30*/  SHF.R.U64 R117, R117, 0x3, RZ ;  /* 0x0000000375757819 */ /* 0x000fe200000012ff */
[----:B------:R-:W-:Y:S01]  /*7e40*/  ST.E desc[UR24][R4.64+0x4], R145 ;  /* 0x0000049104007985 */ /* 0x000fe2000c101918 */
[----:B------:R-:W-:-:S02]  /*7e50*/  LOP3.LUT R113, R112, 0x380, RZ, 0xc0, !PT ;  /* 0x0000038070717812 */ /* 0x000fc400078ec0ff */
[----:B------:R-:W-:Y:S01]  /*7e60*/  SHF.R.U64 R109, R109, 0x3, RZ ;  /* 0x000000036d6d7819 */ /* 0x000fe200000012ff */
[----:B------:R-:W-:Y:S01]  /*7e70*/  ST.E desc[UR24][R12.64], R146 ;  /* 0x000000920c007985 */ /* 0x000fe2000c101918 */
[----:B------:R-:W-:Y:S02]  /*7e80*/  SHF.R.U64 R115, R115, 0x3, RZ ;  /* 0x0000000373737819 */ /* 0x000fe400000012ff */
[----:B------:R-:W-:Y:S01]  /*7e90*/  LOP3.LUT R104, R105, R104, RZ, 0x3c, !PT ;  /* 0x0000006869687212 */ /* 0x000fe200078e3cff */
[--C-:B------:R-:W-:Y:S01]  /*7ea0*/  IMAD.X R105, RZ, RZ, R0.reuse, P2 ;  /* 0x000000ffff697224 */ /* 0x100fe200010e0600 */
[----:B------:R-:W-:Y:S01]  /*7eb0*/  LOP3.LUT R116, R117, R116, RZ, 0x3c, !PT ;  /* 0x0000007475747212 */ /* 0x000fe200078e3cff */
[----:B------:R-:W-:Y:S01]  /*7ec0*/  IMAD.X R117, RZ, RZ, R0, P5 ;  /* 0x000000ffff757224 */ /* 0x000fe200028e0600 */
[----:B------:R-:W-:Y:S01]  /*7ed0*/  SHF.R.U64 R113, R113, 0x3, RZ ;  /* 0x0000000371717819 */ /* 0x000fe200000012ff */
[----:B------:R4:W-:Y:S01]  /*7ee0*/  ST.E desc[UR24][R12.64+0x4], R147 ;  /* 0x000004930c007985 */ /* 0x0009e2000c101918 */
[----:B------:R-:W-:-:S02]  /*7ef0*/  IADD3 R110, P2, R2, 0x41060, RZ ;  /* 0x00041060026e7810 */ /* 0x000fc40007f5e0ff */
[----:B------:R-:W-:Y:S01]  /*7f00*/  LOP3.LUT R108, R109, R108, RZ, 0x3c, !PT ;  /* 0x0000006c6d6c7212 */ /* 0x000fe200078e3cff */
[--C-:B------:R-:W-:Y:S01]  /*7f10*/  IMAD.X R109, RZ, RZ, R0.reuse, P6 ;  /* 0x000000ffff6d7224 */ /* 0x100fe200030e0600 */
[----:B------:R-:W-:Y:S01]  /*7f20*/  LOP3.LUT R114, R115, R114, RZ, 0x3c, !PT ;  /* 0x0000007273727212 */ /* 0x000fe200078e3cff */
[--C-:B------:R-:W-:Y:S01]  /*7f30*/  IMAD.X R115, RZ, RZ, R0.reuse, P4 ;  /* 0x000000ffff737224 */ /* 0x100fe200020e0600 */
[C---:B--2---:R-:W-:Y:S01]  /*7f40*/  IADD3 R88, P5, R2.reuse, 0x41400, RZ ;  /* 0x0004140002587810 */ /* 0x044fe20007fbe0ff */
[----:B------:R-:W-:Y:S01]  /*7f50*/  ST.E desc[UR24][R14.64], R148 ;  /* 0x000000940e007985 */ /* 0x000fe2000c101918 */
[C---:B------:R-:W-:Y:S02]  /*7f60*/  IADD3 R92, P6, R2.reuse, 0x41440, RZ ;  /* 0x00041440025c7810 */ /* 0x040fe40007fde0ff */
[----:B------:R-:W-:Y:S01]  /*7f70*/  LOP3.LUT R112, R113, R112, RZ, 0x3c, !PT ;  /* 0x0000007071707212 */ /* 0x000fe200078e3cff */
[----:B------:R-:W-:Y:S01]  /*7f80*/  IMAD.X R113, RZ, RZ, R0, P3 ;  /* 0x000000ffff717224 */ /* 0x000fe200018e0600 */
[----:B---3--:R-:W-:Y:S01]  /*7f90*/  IADD3 R22, P4, R2, 0x40420, RZ ;  /* 0x0004042002167810 */ /* 0x008fe20007f9e0ff */
[----:B------:R-:W-:Y:S01]  /*7fa0*/  ST.E desc[UR24][R14.64+0x4], R149 ;  /* 0x000004950e007985 */ /* 0x000fe2000c101918 */
[----:B------:R-:W-:-:S02]  /*7fb0*/  LOP3.LUT R111, R110, 0x380, RZ, 0xc0, !PT ;  /* 0x000003806e6f7812 */ /* 0x000fc400078ec0ff */
[----:B------:R-:W-:Y:S01]  /*7fc0*/  LOP3.LUT R89, R88, 0x380, RZ, 0xc0, !PT ;  /* 0x0000038058597812 */ /* 0x000fe200078ec0ff */
[----:B------:R-:W-:Y:S01]  /*7fd0*/  ST.E desc[UR24][R16.64], R150 ;  /* 0x0000009610007985 */ /* 0x000fe2000c101918 */
[----:B------:R-:W-:Y:S02]  /*7fe0*/  IADD3 R18, P3, R2, 0x41420, RZ ;  /* 0x0004142002127810 */ /* 0x000fe40007f7e0ff */
[----:B------:R-:W-:Y:S01]  /*7ff0*/  LOP3.LUT R20, R90, 0x380, RZ, 0xc0, !PT ;  /* 0x000003805a147812 */ /* 0x000fe200078ec0ff */
[----:B------:R2:W-:Y:S01]  /*8000*/  ST.E desc[UR24][R16.64+0x4], R151 ;  /* 0x0000049710007985 */ /* 0x0005e2000c101918 */
[----:B------:R-:W-:Y:S02]  /*8010*/  LOP3.LUT R93, R92, 0x380, RZ, 0xc0, !PT ;  /* 0x000003805c5d7812 */ /* 0x000fe400078ec0ff */
[----:B------:R-:W-:Y:S01]  /*8020*/  LOP3.LUT R23, R22, 0x380, RZ, 0xc0, !PT ;  /* 0x0000038016177812 */ /* 0x000fe200078ec0ff */
[----:B------:R-:W-:Y:S01]  /*8030*/  ST.E desc[UR24][R102.64], R24 ;  /* 0x0000001866007985 */ /* 0x000fe2000c101918 */
[----:B------:R-:W-:-:S02]  /*8040*/  SHF.R.U64 R111, R111, 0x3, RZ ;  /* 0x000000036f6f7819 */ /* 0x000fc400000012ff */
[----:B------:R-:W-:Y:S01]  /*8050*/  SHF.R.U64 R89, R89, 0x3, RZ ;  /* 0x0000000359597819 */ /* 0x000fe200000012ff */
[----:B------:R-:W-:Y:S01]  /*8060*/  ST.E desc[UR24][R102.64+0x4], R25 ;  /* 0x0000041966007985 */ /* 0x000fe2000c101918 */
[----:B------:R-:W-:Y:S02]  /*8070*/  LOP3.LUT R19, R18, 0x380, RZ, 0xc0, !PT ;  /* 0x0000038012137812 */ /* 0x000fe400078ec0ff */
[----:B------:R-:W-:Y:S02]  /*8080*/  SHF.R.U64 R20, R20, 0x3, RZ ;  /* 0x0000000314147819 */ /* 0x000fe400000012ff */
[----:B------:R-:W-:Y:S02]  /*8090*/  SHF.R.U64 R93, R93, 0x3, RZ ;  /* 0x000000035d5d7819 */ /* 0x000fe400000012ff */
[----:B------:R-:W-:Y:S02]  /*80a0*/  SHF.R.U64 R23, R23, 0x3, RZ ;  /* 0x0000000317177819 */ /* 0x000fe400000012ff */
[----:B------:R-:W-:Y:S01]  /*80b0*/  LOP3.LUT R110, R111, R110, RZ, 0x3c, !PT ;  /* 0x0000006e6f6e7212 */ /* 0x000fe200078e3cff */
[--C-:B------:R-:W-:Y:S01]  /*80c0*/  IMAD.X R111, RZ, RZ, R0.reuse, P2 ;  /* 0x000000ffff6f7224 */ /* 0x100fe200010e0600 */
[----:B------:R-:W-:Y:S01]  /*80d0*/  LOP3.LUT R88, R89, R88, RZ, 0x3c, !PT ;  /* 0x0000005859587212 */ /* 0x000fe200078e3cff */
[----:B------:R-:W-:Y:S01]  /*80e0*/  IMAD.X R89, RZ, RZ, R0, P5 ;  /* 0x000000ffff597224 */ /* 0x000fe200028e0600 */
[----:B------:R-:W-:-:S02]  /*80f0*/  SHF.R.U64 R19, R19, 0x3, RZ ;  /* 0x0000000313137819 */ /* 0x000fc400000012ff */
[----:B------:R-:W-:Y:S02]  /*8100*/  LOP3.LUT R20, R20, R90, RZ, 0x3c, !PT ;  /* 0x0000005a14147212 */ /* 0x000fe400078e3cff */
[C---:B------:R-:W-:Y:S02]  /*8110*/  IADD3 R10, P2, R2.reuse, 0x40440, RZ ;  /* 0x00040440020a7810 */ /* 0x040fe40007f5e0ff */
[----:B------:R-:W-:Y:S01]  /*8120*/  LOP3.LUT R92, R93, R92, RZ, 0x3c, !PT ;  /* 0x0000005c5d5c7212 */ /* 0x000fe200078e3cff */
[--C-:B------:R-:W-:Y:S01]  /*8130*/  IMAD.X R93, RZ, RZ, R0.reuse, P6 ;  /* 0x000000ffff5d7224 */ /* 0x100fe200030e0600 */
[----:B------:R-:W-:Y:S01]  /*8140*/  LOP3.LUT R22, R23, R22, RZ, 0x3c, !PT ;  /* 0x0000001617167212 */ /* 0x000fe200078e3cff */
[----:B------:R-:W-:Y:S01]  /*8150*/  IMAD.X R23, RZ, RZ, R0, P4 ;  /* 0x000000ffff177224 */ /* 0x000fe200020e0600 */
[C---:B------:R-:W-:Y:S01]  /*8160*/  IADD3 R90, P5, R2.reuse, 0x40460, RZ ;  /* 0x00040460025a7810 */ /* 0x040fe20007fbe0ff */
[----:B------:R-:W-:Y:S01]  /*8170*/  ST.E desc[UR24][R20.64], R26 ;  /* 0x0000001a14007985 */ /* 0x000fe2000c101918 */
[----:B------:R-:W-:-:S02]  /*8180*/  IADD3 R94, P6, R2, 0x40820, RZ ;  /* 0x00040820025e7810 */ /* 0x000fc40007fde0ff */
[----:B------:R-:W-:Y:S01]  /*8190*/  LOP3.LUT R18, R19, R18, RZ, 0x3c, !PT ;  /* 0x0000001213127212 */ /* 0x000fe200078e3cff */
[----:B------:R-:W-:Y:S01]  /*81a0*/  IMAD.X R19, RZ, RZ, R0, P3 ;  /* 0x000000ffff137224 */ /* 0x000fe200018e0600 */
[----:B-1----:R-:W-:Y:S01]  /*81b0*/  IADD3 R8, P4, R2, 0x41460, RZ ;  /* 0x0004146002087810 */ /* 0x002fe20007f9e0ff */
[----:B------:R1:W-:Y:S01]  /*81c0*/  ST.E desc[UR24][R20.64+0x4], R27 ;  /* 0x0000041b14007985 */ /* 0x0003e2000c101918 */
[----:B------:R-:W-:Y:S02]  /*81d0*/  LOP3.LUT R11, R10, 0x380, RZ, 0xc0, !PT ;  /* 0x000003800a0b7812 */ /* 0x000fe400078ec0ff */
[----:B------:R-:W-:Y:S01]  /*81e0*/  IADD3 R6, P3, R2, 0x40800, RZ ;  /* 0x0004080002067810 */ /* 0x000fe20007f7e0ff */
[----:B------:R-:W-:Y:S01]  /*81f0*/  ST.E desc[UR24][R104.64], R28 ;  /* 0x0000001c68007985 */ /* 0x000fe2000c101918 */
[----:B------:R-:W-:Y:S02]  /*8200*/  LOP3.LUT R91, R90, 0x380, RZ, 0xc0, !PT ;  /* 0x000003805a5b7812 */ /* 0x000fe400078ec0ff */
[----:B------:R-:W-:Y:S01]  /*8210*/  LOP3.LUT R95, R94, 0x380, RZ, 0xc0, !PT ;  /* 0x000003805e5f7812 */ /* 0x000fe200078ec0ff */
[----:B------:R3:W-:Y:S01]  /*8220*/  ST.E desc[UR24][R104.64+0x4], R29 ;  /* 0x0000041d68007985 */ /* 0x0007e2000c101918 */
[----:B------:R-:W-:-:S02]  /*8230*/  LOP3.LUT R9, R8, 0x380, RZ, 0xc0, !PT ;  /* 0x0000038008097812 */ /* 0x000fc400078ec0ff */
[----:B------:R-:W-:Y:S01]  /*8240*/  SHF.R.U64 R11, R11, 0x3, RZ ;  /* 0x000000030b0b7819 */ /* 0x000fe200000012ff */
[----:B------:R1:W-:Y:S01]  /*8250*/  ST.E desc[UR24][R118.64], R30 ;  /* 0x0000001e76007985 */ /* 0x0003e2000c101918 */
[----:B------:R-:W-:Y:S02]  /*8260*/  LOP3.LUT R7, R6, 0x380, RZ, 0xc0, !PT ;  /* 0x0000038006077812 */ /* 0x000fe400078ec0ff */
[----:B------:R-:W-:Y:S01]  /*8270*/  SHF.R.U64 R91, R91, 0x3, RZ ;  /* 0x000000035b5b7819 */ /* 0x000fe200000012ff */
[----:B------:R1:W-:Y:S01]  /*8280*/  ST.E desc[UR24][R118.64+0x4], R31 ;  /* 0x0000041f76007985 */ /* 0x0003e2000c101918 */
[----:B------:R-:W-:Y:S02]  /*8290*/  SHF.R.U64 R95, R95, 0x3, RZ ;  /* 0x000000035f5f7819 */ /* 0x000fe400000012ff */
[----:B------:R-:W-:Y:S01]  /*82a0*/  SHF.R.U64 R9, R9, 0x3, RZ ;  /* 0x0000000309097819 */ /* 0x000fe200000012ff */
[----:B------:R1:W-:Y:S01]  /*82b0*/  ST.E desc[UR24][R116.64], R32 ;  /* 0x0000002074007985 */ /* 0x0003e2000c101918 */
[----:B------:R-:W-:Y:S01]  /*82c0*/  LOP3.LUT R10, R11, R10, RZ, 0x3c, !PT ;  /* 0x0000000a0b0a7212 */ /* 0x000fe200078e3cff */
[--C-:B------:R-:W-:Y:S01]  /*82d0*/  IMAD.X R11, RZ, RZ, R0.reuse, P2 ;  /* 0x000000ffff0b7224 */ /* 0x100fe200010e0600 */
[----:B------:R-:W-:Y:S01]  /*82e0*/  SHF.R.U64 R7, R7, 0x3, RZ ;  /* 0x0000000307077819 */ /* 0x000fe200000012ff */
[----:B------:R1:W-:Y:S01]  /*82f0*/  ST.E desc[UR24][R116.64+0x4], R33 ;  /* 0x0000042174007985 */ /* 0x0003e2000c101918 */
[----:B------:R-:W-:Y:S01]  /*8300*/  LOP3.LUT R90, R91, R90, RZ, 0x3c, !PT ;  /* 0x0000005a5b5a7212 */ /* 0x000fe200078e3cff */
[--C-:B------:R-:W-:Y:S01]  /*8310*/  IMAD.X R91, RZ, RZ, R0.reuse, P5 ;  /* 0x000000ffff5b7224 */ /* 0x100fe200028e0600 */
[C---:B------:R-:W-:Y:S01]  /*8320*/  IADD3 R96, P2, R2.reuse, 0x41800, RZ ;  /* 0x0004180002607810 */ /* 0x040fe20007f5e0ff */
[----:B------:R1:W-:Y:S01]  /*8330*/  ST.E desc[UR24][R114.64], R34 ;  /* 0x0000002272007985 */ /* 0x0003e2000c101918 */
[----:B------:R-:W-:Y:S01]  /*8340*/  LOP3.LUT R94, R95, R94, RZ, 0x3c, !PT ;  /* 0x0000005e5f5e7212 */ /* 0x000fe200078e3cff */
[--C-:B------:R-:W-:Y:S01]  /*8350*/  IMAD.X R95, RZ, RZ, R0.reuse, P6 ;  /* 0x000000ffff5f7224 */ /* 0x100fe200030e0600 */
[----:B------:R-:W-:Y:S01]  /*8360*/  LOP3.LUT R8, R9, R8, RZ, 0x3c, !PT ;  /* 0x0000000809087212 */ /* 0x000fe200078e3cff */
[----:B------:R-:W-:Y:S01]  /*8370*/  IMAD.X R9, RZ, RZ, R0, P4 ;  /* 0x000000ffff097224 */ /* 0x000fe200020e0600 */
[C---:B----4-:R-:W-:Y:S01]  /*8380*/  IADD3 R12, P5, R2.reuse, 0x41820, RZ ;  /* 0x00041820020c7810 */ /* 0x050fe20007fbe0ff */
[----:B------:R4:W-:Y:S01]  /*8390*/  ST.E desc[UR24][R114.64+0x4], R35 ;  /* 0x0000042372007985 */ /* 0x0009e2000c101918 */
[----:B--2---:R-:W-:-:S02]  /*83a0*/  IADD3 R16, P6, R2, 0x41860, RZ ;  /* 0x0004186002107810 */ /* 0x004fc40007fde0ff */
[----:B------:R-:W-:Y:S01]  /*83b0*/  LOP3.LUT R6, R7, R6, RZ, 0x3c, !PT ;  /* 0x0000000607067212 */ /* 0x000fe200078e3cff */
[----:B------:R-:W-:Y:S01]  /*83c0*/  IMAD.X R7, RZ, RZ, R0, P3 ;  /* 0x000000ffff077224 */ /* 0x000fe200018e0600 */
[----:B------:R-:W-:Y:S01]  /*83d0*/  IADD3 R4, P4, R2, 0x40840, RZ ;  /* 0x0004084002047810 */ /* 0x000fe20007f9e0ff */
[----:B------:R4:W-:Y:S01]  /*83e0*/  ST.E desc[UR24][R112.64], R36 ;  /* 0x0000002470007985 */ /* 0x0009e2000c101918 */
[----:B------:R-:W-:Y:S02]  /*83f0*/  LOP3.LUT R97, R96, 0x380, RZ, 0xc0, !PT ;  /* 0x0000038060617812 */ /* 0x000fe400078ec0ff */
[----:B------:R-:W-:Y:S01]  /*8400*/  LOP3.LUT R13, R12, 0x380, RZ, 0xc0, !PT ;  /* 0x000003800c0d7812 */ /* 0x000fe200078ec0ff */
[----:B------:R4:W-:Y:S01]  /*8410*/  ST.E desc[UR24][R112.64+0x4], R37 ;  /* 0x0000042570007985 */ /* 0x0009e2000c101918 */
[----:B------:R-:W-:Y:S02]  /*8420*/  IADD3 R100, P3, R2, 0x41840, RZ ;  /* 0x0004184002647810 */ /* 0x000fe40007f7e0ff */
[----:B------:R-:W-:Y:S01]  /*8430*/  LOP3.LUT R17, R16, 0x380, RZ, 0xc0, !PT ;  /* 0x0000038010117812 */ /* 0x000fe200078ec0ff */
[----:B------:R4:W-:Y:S01]  /*8440*/  ST.E desc[UR24][R110.64], R38 ;  /* 0x000000266e007985 */ /* 0x0009e2000c101918 */
[----:B------:R-:W-:-:S02]  /*8450*/  LOP3.LUT R5, R4, 0x380, RZ, 0xc0, !PT ;  /* 0x0000038004057812 */ /* 0x000fc400078ec0ff */
[----:B------:R-:W-:Y:S01]  /*8460*/  SHF.R.U64 R97, R97, 0x3, RZ ;  /* 0x0000000361617819 */ /* 0x000fe200000012ff */
[----:B------:R4:W-:Y:S01]  /*8470*/  ST.E desc[UR24][R110.64+0x4], R39 ;  /* 0x000004276e007985 */ /* 0x0009e2000c101918 */
[----:B------:R-:W-:Y:S02]  /*8480*/  SHF.R.U64 R13, R13, 0x3, RZ ;  /* 0x000000030d0d7819 */ /* 0x000fe400000012ff */
[----:B------:R-:W-:Y:S01]  /*8490*/  LOP3.LUT R101, R100, 0x380, RZ, 0xc0, !PT ;  /* 0x0000038064657812 */ /* 0x000fe200078ec0ff */
[----:B------:R4:W-:Y:S01]  /*84a0*/  ST.E desc[UR24][R108.64], R40 ;  /* 0x000000286c007985 */ /* 0x0009e2000c101918 */
[----:B------:R-:W-:Y:S02]  /*84b0*/  SHF.R.U64 R17, R17, 0x3, RZ ;  /* 0x0000000311117819 */ /* 0x000fe400000012ff */
[----:B------:R-:W-:Y:S01]  /*84c0*/  SHF.R.U64 R5, R5, 0x3, RZ ;  /* 0x0000000305057819 */ /* 0x000fe200000012ff */
[----:B------:R4:W-:Y:S01]  /*84d0*/  ST.E desc[UR24][R108.64+0x4], R41 ;  /* 0x000004296c007985 */ /* 0x0009e2000c101918 */
        /* <DEDUP_REMOVED lines=11> */
[C---:B------:R-:W-:Y:S01]  /*8590*/  IADD3 R14, P5, R2.reuse, 0x40c00, RZ ;  /* 0x00040c00020e7810 */ /* 0x040fe20007fbe0ff */
[----:B------:R4:W-:Y:S01]  /*85a0*/  ST.E desc[UR24][R88.64+0x4], R43 ;  /* 0x0000042b58007985 */ /* 0x0009e2000c101918 */
[C---:B-1----:R-:W-:Y:S02]  /*85b0*/  IADD3 R20, P6, R2.reuse, 0x40c40, RZ ;  /* 0x00040c4002147810 */ /* 0x042fe40007fde0ff */
[----:B------:R-:W-:Y:S01]  /*85c0*/  LOP3.LUT R100, R101, R100, RZ, 0x3c, !PT ;  /* 0x0000006465647212 */ /* 0x000fe200078e3cff */
[----:B------:R-:W-:Y:S01]  /*85d0*/  IMAD.X R101, RZ, RZ, R0, P3 ;  /* 0x000000ffff657224 */ /* 0x000fe200018e0600 */
[----:B------:R-:W-:Y:S01]  /*85e0*/  IADD3 R102, P4, R2, 0x41c00, RZ ;  /* 0x00041c0002667810 */ /* 0x000fe20007f9e0ff */
[----:B------:R4:W-:Y:S01]  /*85f0*/  ST.E desc[UR24][R22.64], R44 ;  /* 0x0000002c16007985 */ /* 0x0009e2000c101918 */
[----:B------:R-:W-:-:S02]  /*8600*/  LOP3.LUT R99, R98, 0x380, RZ, 0xc0, !PT ;  /* 0x0000038062637812 */ /* 0x000fc400078ec0ff */
[----:B------:R-:W-:Y:S01]  /*8610*/  LOP3.LUT R15, R14, 0x380, RZ, 0xc0, !PT ;  /* 0x000003800e0f7812 */ /* 0x000fe200078ec0ff */
[----:B------:R4:W-:Y:S01]  /*8620*/  ST.E desc[UR24][R22.64+0x4], R45 ;  /* 0x0000042d16007985 */ /* 0x0009e2000c101918 */
[----:B------:R-:W-:Y:S02]  /*8630*/  IADD3 R26, P3, R2, 0x40c20, RZ ;  /* 0x00040c20021a7810 */ /* 0x000fe40007f7e0ff */
[----:B------:R-:W-:Y:S01]  /*8640*/  LOP3.LUT R21, R20, 0x380, RZ, 0xc0, !PT ;  /* 0x0000038014157812 */ /* 0x000fe200078ec0ff */
[----:B------:R4:W-:Y:S01]  /*8650*/  ST.E desc[UR24][R18.64], R46 ;  /* 0x0000002e12007985 */ /* 0x0009e2000c101918 */
[----:B------:R-:W-:Y:S02]  /*8660*/  LOP3.LUT R103, R102, 0x380, RZ, 0xc0, !PT ;  /* 0x0000038066677812 */ /* 0x000fe400078ec0ff */
[----:B------:R-:W-:Y:S01]  /*8670*/  SHF.R.U64 R99, R99, 0x3, RZ ;  /* 0x0000000363637819 */ /* 0x000fe200000012ff */
[----:B------:R4:W-:Y:S01]  /*8680*/  ST.E desc[UR24][R18.64+0x4], R47 ;  /* 0x0000042f12007985 */ /* 0x0009e2000c101918 */
[----:B------:R-:W-:-:S02]  /*8690*/  SHF.R.U64 R15, R15, 0x3, RZ ;  /* 0x000000030f0f7819 */ /* 0x000fc400000012ff */
        /* <DEDUP_REMOVED lines=13> */
[----:B------:R4:W-:Y:S01]  /*8770*/  ST.E desc[UR24][R92.64+0x4], R51 ;  /* 0x000004335c007985 */ /* 0x0009e2000c101918 */
[----:B------:R-:W-:Y:S01]  /*8780*/  LOP3.LUT R102, R103, R102, RZ, 0x3c, !PT ;  /* 0x0000006667667212 */ /* 0x000fe200078e3cff */
[--C-:B------:R-:W-:Y:S01]  /*8790*/  IMAD.X R103, RZ, RZ, R0.reuse, P4 ;  /* 0x000000ffff677224 */ /* 0x100fe200020e0600 */
[C---:B------:R-:W-:Y:S01]  /*87a0*/  IADD3 R21, P5, R2.reuse, 0x41c40, RZ ;  /* 0x00041c4002157810 */ /* 0x040fe20007fbe0ff */
[----:B------:R4:W-:Y:S01]  /*87b0*/  ST.E desc[UR24][R90.64], R52 ;  /* 0x000000345a007985 */ /* 0x0009e2000c101918 */
[----:B------:R-:W-:Y:S01]  /*87c0*/  LOP3.LUT R26, R27, R26, RZ, 0x3c, !PT ;  /* 0x0000001a1b1a7212 */ /* 0x000fe200078e3cff */
[--C-:B------:R-:W-:Y:S01]  /*87d0*/  IMAD.X R27, RZ, RZ, R0.reuse, P3 ;  /* 0x000000ffff1b7224 */ /* 0x100fe200018e0600 */
[----:B---3--:R-:W-:Y:S01]  /*87e0*/  IADD3 R104, P4, R2, 0x40c60, RZ ;  /* 0x00040c6002687810 */ /* 0x008fe20007f9e0ff */
[----:B------:R4:W-:Y:S01]  /*87f0*/  ST.E desc[UR24][R90.64+0x4], R53 ;  /* 0x000004355a007985 */ /* 0x0009e2000c101918 */
[----:B------:R-:W-:Y:S01]  /*8800*/  LOP3.LUT R25, R24, 0x380, RZ, 0xc0, !PT ;  /* 0x0000038018197812 */ /* 0x000fe200078ec0ff */
[----:B------:R-:W-:Y:S01]  /*8810*/  IMAD.X R29, RZ, RZ, R0, P5 ;  /* 0x000000ffff1d7224 */ /* 0x000fe200028e0600 */
[----:B------:R-:W-:Y:S01]  /*8820*/  LOP3.LUT R28, R21, 0x380, RZ, 0xc0, !PT ;  /* 0x00000380151c7812 */ /* 0x000fe200078ec0ff */
[----:B------:R4:W-:Y:S01]  /*8830*/  ST.E desc[UR24][R8.64], R54 ;  /* 0x0000003608007985 */ /* 0x0009e2000c101918 */
[----:B------:R-:W-:-:S02]  /*8840*/  IADD3 R2, P3, R2, 0x41c60, RZ ;  /* 0x00041c6002027810 */ /* 0x000fc40007f7e0ff */
[----:B------:R-:W-:Y:S01]  /*8850*/  LOP3.LUT R105, R104, 0x380, RZ, 0xc0, !PT ;  /* 0x0000038068697812 */ /* 0x000fe200078ec0ff */
[----:B------:R4:W-:Y:S01]  /*8860*/  ST.E desc[UR24][R8.64+0x4], R55 ;  /* 0x0000043708007985 */ /* 0x0009e2000c101918 */
[----:B------:R-:W-:Y:S01]  /*8870*/  SHF.R.U64 R25, R25, 0x3, RZ ;  /* 0x0000000319197819 */ /* 0x000fe200000012ff */
[--C-:B------:R-:W-:Y:S01]  /*8880*/  IMAD.X R107, RZ, RZ, R0.reuse, P3 ;  /* 0x000000ffff6b7224 */ /* 0x100fe200018e0600 */
[----:B------:R-:W-:Y:S01]  /*8890*/  SHF.R.U64 R28, R28, 0x3, RZ ;  /* 0x000000031c1c7819 */ /* 0x000fe200000012ff */
[----:B------:R4:W-:Y:S01]  /*88a0*/  ST.E desc[UR24][R6.64], R56 ;  /* 0x0000003806007985 */ /* 0x0009e2000c101918 */
[----:B------:R-:W-:Y:S02]  /*88b0*/  LOP3.LUT R106, R2, 0x380, RZ, 0xc0, !PT ;  /* 0x00000380026a7812 */ /* 0x000fe400078ec0ff */
[----:B------:R-:W-:Y:S01]  /*88c0*/  SHF.R.U64 R105, R105, 0x3, RZ ;  /* 0x0000000369697819 */ /* 0x000fe200000012ff */
[----:B------:R4:W-:Y:S01]  /*88d0*/  ST.E desc[UR24][R6.64+0x4], R57 ;  /* 0x0000043906007985 */ /* 0x0009e2000c101918 */
[----:B------:R-:W-:Y:S01]  /*88e0*/  LOP3.LUT R24, R25, R24, RZ, 0x3c, !PT ;  /* 0x0000001819187212 */ /* 0x000fe200078e3cff */
[--C-:B------:R-:W-:Y:S01]  /*88f0*/  IMAD.X R25, RZ, RZ, R0.reuse, P2 ;  /* 0x000000ffff197224 */ /* 0x100fe200010e0600 */
[----:B------:R-:W-:Y:S01]  /*8900*/  LOP3.LUT R28, R28, R21, RZ, 0x3c, !PT ;  /* 0x000000151c1c7212 */ /* 0x000fe200078e3cff */
[----:B------:R4:W-:Y:S01]  /*8910*/  ST.E desc[UR24][R96.64], R58 ;  /* 0x0000003a60007985 */ /* 0x0009e2000c101918 */
[----:B------:R-:W-:Y:S01]  /*8920*/  SHF.R.U64 R106, R106, 0x3, RZ ;  /* 0x000000036a6a7819 */ /* 0x000fe200000012ff */
[--C-:B------:R-:W-:Y:S01]  /*8930*/  IMAD.X R21, RZ, RZ, R0.reuse, P6 ;  /* 0x000000ffff157224 */ /* 0x100fe200030e0600 */
[----:B------:R-:W-:Y:S01]  /*8940*/  LOP3.LUT R104, R105, R104, RZ, 0x3c, !PT ;  /* 0x0000006869687212 */ /* 0x000fe200078e3cff */
[----:B------:R4:W-:Y:S01]  /*8950*/  ST.E desc[UR24][R96.64+0x4], R59 ;  /* 0x0000043b60007985 */ /* 0x0009e2000c101918 */
[----:B------:R-:W-:Y:S01]  /*8960*/  IMAD.X R105, RZ, RZ, R0, P4 ;  /* 0x000000ffff697224 */ /* 0x000fe200020e0600 */
[----:B------:R-:W-:-:S02]  /*8970*/  LOP3.LUT R106, R106, R2, RZ, 0x3c, !PT ;  /* 0x000000026a6a7212 */ /* 0x000fc400078e3cff */
[----:B------:R4:W-:Y:S04]  /*8980*/  ST.E desc[UR24][R94.64], R60 ;  /* 0x0000003c5e007985 */ /* 0x0009e8000c101918 */
        /* <DEDUP_REMOVED lines=26> */
[----:B------:R4:W-:Y:S01]  /*8b30*/  ST.E desc[UR24][R106.64+0x4], R87 ;  /* 0x000004576a007985 */ /* 0x0009e2000c101918 */
[----:B------:R-:W-:Y:S01]  /*8b40*/  @!PT LDS RZ, [RZ] ;  /* 0x00000000fffff984 */ /* 0x000fe20000000800 */
[----:B------:R-:W-:Y:S01]  /*8b50*/  @!PT LDS RZ, [RZ] ;  /* 0x00000000fffff984 */ /* 0x000fe20000000800 */
[----:B------:R-:W-:Y:S01]  /*8b60*/  @!PT LDS RZ, [RZ] ;  /* 0x00000000fffff984 */ /* 0x000fe20000000800 */
[----:B------:R-:W-:Y:S01]  /*8b70*/  @!PT LDS RZ, [RZ] ;  /* 0x00000000fffff984 */ /* 0x000fe20000000800 */
[----:B------:R1:W-:Y:S06]  /*8b80*/  MEMBAR.ALL.CTA ;  /* 0x0000000000007992 */ /* 0x0003ec0000008000 */
[----:B-1----:R-:W1:Y:S01]  /*8b90*/  FENCE.VIEW.ASYNC.S ;  /* 0x00000000000073c6 */ /* 0x002e620000000000 */
[----:B------:R-:W-:Y:S05]  /*8ba0*/  @!P1 BRA `(.L_x_35) ;  /* 0x0000000000049947 */ /* 0x000fea0003800000 */
[----:B------:R-:W-:Y:S01]  /*8bb0*/  BPT.TRAP 0x1 ;  /* 0x000000040000795c */ /* 0x000fe20000300000 */
.L_x_35:
[----:B-1----:R-:W-:Y:S01]  /*8bc0*/  SYNCS.ARRIVE.TRANS64.A1T0 RZ, [UR21+0x58880], RZ ;  /* 0x058880ffffff79a7 */ /* 0x002fe20008100015 */
[----:B------:R-:W-:-:S04]  /*8bd0*/  UIADD3 UR37, UR37, 0x1, URZ ;  /* 0x0000000125257890 */ /* 0x000fc8000fffe03f */
[----:B------:R-:W-:-:S04]  /*8be0*/  UISETP.NE.AND UP0, UPT, UR37, 0x2, UPT ;  /* 0x000000022500788c */ /* 0x000fc8000bf05270 */
[----:B------:R-:W-:Y:S02]  /*8bf0*/  USEL UR16, URZ, 0x1, UP0 ;  /* 0x000000013f107887 */ /* 0x000fe40008000000 */
[----:B------:R-:W-:Y:S02]  /*8c00*/  USEL UR37, UR37, URZ, UP0 ;  /* 0x0000003f25257287 */ /* 0x000fe40008000000 */
[----:B------:R-:W-:-:S12]  /*8c10*/  ULOP3.LUT UR13, UR13, UR16, URZ, 0x3c, !UPT ;  /* 0x000000100d0d7292 */ /* 0x000fd8000f8e3c3f */
.L_x_31:
[----:B------:R-:W-:Y:S02]  /*8c20*/  UIADD3 UR16, UR7, 0x1, URZ ;  /* 0x0000000107107890 */ /* 0x000fe4000fffe03f */
[----:B------:R-:W-:Y:S02]  /*8c30*/  UISETP.NE.AND UP1, UPT, UR7, 0x1, UPT ;  /* 0x000000010700788c */ /* 0x000fe4000bf25270 */
[----:B------:R-:W-:Y:S02]  /*8c40*/  UISETP.NE.AND UP0, UPT, UR16, 0x2, UPT ;  /* 0x000000021000788c */ /* 0x000fe4000bf05270 */
[----:B------:R-:W-:Y:S02]  /*8c50*/  USEL UR17, URZ, 0x1, UP1 ;  /* 0x000000013f117887 */ /* 0x000fe40008800000 */
[----:B------:R-:W-:Y:S02]  /*8c60*/  USEL UR7, UR16, URZ, UP0 ;  /* 0x0000003f10077287 */ /* 0x000fe40008000000 */
[----:B------:R-:W-:Y:S01]  /*8c70*/  ULOP3.LUT UR8, UR8, UR17, URZ, 0x3c, !UPT ;  /* 0x0000001108087292 */ /* 0x000fe2000f8e3c3f */
[----:B------:R-:W-:Y:S11]  /*8c80*/  @!P0 BRA `(.L_x_36) ;  /* 0x0000000000048947 */ /* 0x000ff60003800000 */
[----:B------:R-:W-:Y:S01]  /*8c90*/  BPT.TRAP 0x1 ;  /* 0x000000040000795c */ /* 0x000fe20000300000 */
.L_x_36:
[----:B------:R-:W-:Y:S02]  /*8ca0*/  UISETP.GT.U32.AND UP0, UPT, UR4, 0x1, UPT ;  /* 0x000000010400788c */ /* 0x000fe4000bf04070 */
[----:B------:R-:W-:-:S04]  /*8cb0*/  ULEA UR16, UR6, UR36, 0x3 ;  /* 0x0000002406107291 */ /* 0x000fc8000f8e183f */
[----:B------:R-:W-:Y:S01]  /*8cc0*/  UIADD3 UR16, UR16, 0x58820, URZ ;  /* 0x0005882010107890 */ /* 0x000fe2000fffe03f */
[----:B------:R-:W-:-:S03]  /*8cd0*/  PLOP3.LUT P1, PT, PT, PT, UP0, 0x80, 0x0 ;  /* 0x000000000000781c */ /* 0x000fc60003f2f008 */
[----:B------:R-:W-:-:S09]  /*8ce0*/  UPRMT UR16, URZ, 0x654, UR16 ;  /* 0x000006543f107896 */ /* 0x000fd20008000010 */
[----:B------:R-:W-:Y:S01]  /*8cf0*/  SYNCS.ARRIVE.TRANS64.RED.A1T0 RZ, [UR16], RZ ;  /* 0x000000ffffff79a7 */ /* 0x000fe20008100410 */
[----:B------:R-:W-:Y:S05]  /*8d00*/  @P1 BRA `(.L_x_37) ;  /* 0x0000000000041947 */ /* 0x000fea0003800000 */
[----:B------:R-:W-:Y:S01]  /*8d10*/  BPT.TRAP 0x1 ;  /* 0x000000040000795c */ /* 0x000fe20000300000 */
.L_x_37:
[----:B------:R-:W-:-:S04]  /*8d20*/  UIADD3 UR6, UR6, 0x1, URZ ;  /* 0x0000000106067890 */ /* 0x000fc8000fffe03f */
[----:B------:R-:W-:-:S04]  /*8d30*/  UISETP.NE.AND UP0, UPT, UR6, 0x4, UPT ;  /* 0x000000040600788c */ /* 0x000fc8000bf05270 */
[----:B------:R-:W-:Y:S01]  /*8d40*/  USEL UR16, UR6, URZ, UP0 ;  /* 0x0000003f06107287 */ /* 0x000fe20008000000 */
[----:B------:R-:W-:Y:S11]  /*8d50*/  @!P0 BRA `(.L_x_38) ;  /* 0x0000000000048947 */ /* 0x000ff60003800000 */
[----:B------:R-:W-:Y:S01]  /*8d60*/  BPT.TRAP 0x1 ;  /* 0x000000040000795c */ /* 0x000fe20000300000 */
.L_x_38:
[----:B------:R-:W-:-:S04]  /*8d70*/  ULEA UR6, UR16, UR36, 0x3 ;  /* 0x0000002410067291 */ /* 0x000fc8000f8e183f */
[----:B------:R-:W-:-:S04]  /*8d80*/  UIADD3 UR6, UR6, 0x58820, URZ ;  /* 0x0005882006067890 */ /* 0x000fc8000fffe03f */
[----:B------:R-:W-:-:S09]  /*8d90*/  UPRMT UR6, URZ, 0x654, UR6 ;  /* 0x000006543f067896 */ /* 0x000fd20008000006 */
[----:B------:R-:W-:Y:S01]  /*8da0*/  SYNCS.ARRIVE.TRANS64.RED.A1T0 RZ, [UR6], RZ ;  /* 0x000000ffffff79a7 */ /* 0x000fe20008100406 */
[----:B------:R-:W-:Y:S05]  /*8db0*/  @P1 BRA `(.L_x_39) ;  /* 0x0000000000041947 */ /* 0x000fea0003800000 */
[----:B------:R-:W-:Y:S01]  /*8dc0*/  BPT.TRAP 0x1 ;  /* 0x000000040000795c */ /* 0x000fe20000300000 */
.L_x_39:
[----:B------:R-:W-:Y:S02]  /*8dd0*/  UISETP.GT.AND UP2, UPT, UR10, 0x1, UPT ;  /* 0x000000010a00788c */ /* 0x000fe4000bf44270 */
[----:B------:R-:W-:Y:S02]  /*8de0*/  UIADD3 UR15, UR15, 0x1, URZ ;  /* 0x000000010f0f7890 */ /* 0x000fe4000fffe03f */
[----:B------:R-:W-:Y:S02]  /*8df0*/  UIADD3 UR6, UR16, 0x1, URZ ;  /* 0x0000000110067890 */ /* 0x000fe4000fffe03f */
[----:B------:R-:W-:Y:S01]  /*8e00*/  PLOP3.LUT P1, PT, PT, PT, UP2, 0x80, 0x0 ;  /* 0x000000000000781c */ /* 0x000fe20003f2f028 */
[----:B------:R-:W-:Y:S02]  /*8e10*/  UISETP.NE.AND UP0, UPT, UR15, 0x4, UPT ;  /* 0x000000040f00788c */ /* 0x000fe4000bf05270 */
[----:B------:R-:W-:Y:S02]  /*8e20*/  UISETP.NE.AND UP1, UPT, UR6, 0x4, UPT ;  /* 0x000000040600788c */ /* 0x000fe4000bf25270 */
[----:B------:R-:W-:-:S02]  /*8e30*/  USEL UR16, URZ, 0x1, UP0 ;  /* 0x000000013f107887 */ /* 0x000fc40008000000 */
[----:B------:R-:W-:Y:S02]  /*8e40*/  UIADD3 UR10, UR10, -0x1, URZ ;  /* 0xffffffff0a0a7890 */ /* 0x000fe4000fffe03f */
[----:B------:R-:W-:Y:S02]  /*8e50*/  USEL UR6, UR6, URZ, UP1 ;  /* 0x0000003f06067287 */ /* 0x000fe40008800000 */
[----:B------:R-:W-:Y:S02]  /*8e60*/  USEL UR21, UR15, URZ, UP0 ;  /* 0x0000003f0f157287 */ /* 0x000fe40008000000 */
[----:B------:R-:W-:Y:S01]  /*8e70*/  ULOP3.LUT UR20, UR20, UR16, URZ, 0x3c, !UPT ;  /* 0x0000001014147292 */ /* 0x000fe2000f8e3c3f */
[----:B------:R-:W-:Y:S11]  /*8e80*/  @P1 BRA `(.L_x_40) ;  /* 0xffffff88003c1947 */ /* 0x000ff6000383ffff */
.L_x_18:
[----:B------:R-:W-:Y:S05]  /*8e90*/  @!P0 BRA `(.L_x_41) ;  /* 0x0000000000048947 */ /* 0x000fea0003800000 */
[----:B-1----:R-:W-:Y:S01]  /*8ea0*/  BPT.TRAP 0x1 ;  /* 0x000000040000795c */ /* 0x002fe20000300000 */
.L_x_41:
[----:B------:R-:W-:Y:S02]  /*8eb0*/  UISETP.GT.U32.AND UP0, UPT, UR4, 0x1, UPT ;  /* 0x000000010400788c */ /* 0x000fe4000bf04070 */
[----:B------:R-:W-:-:S04]  /*8ec0*/  ULEA UR6, UR5, UR36, 0x3 ;  /* 0x0000002405067291 */ /* 0x000fc8000f8e183f */
[----:B------:R-:W-:Y:S01]  /*8ed0*/  UIADD3 UR5, UR6, 0x58860, URZ ;  /* 0x0005886006057890 */ /* 0x000fe2000fffe03f */
[----:B------:R-:W-:-:S03]  /*8ee0*/  PLOP3.LUT P1, PT, PT, PT, UP0, 0x80, 0x0 ;  /* 0x000000000000781c */ /* 0x000fc60003f2f008 */
[----:B------:R-:W-:-:S09]  /*8ef0*/  UPRMT UR5, URZ, 0x654, UR5 ;  /* 0x000006543f057896 */ /* 0x000fd20008000005 */
[----:B------:R-:W-:Y:S01]  /*8f00*/  SYNCS.ARRIVE.TRANS64.RED.A1T0 RZ, [UR5], RZ ;  /* 0x000000ffffff79a7 */ /* 0x000fe20008100405 */
[----:B------:R-:W-:Y:S05]  /*8f10*/  @P1 BRA `(.L_x_42) ;  /* 0x0000000000041947 */ /* 0x000fea0003800000 */
[----:B-1----:R-:W-:Y:S01]  /*8f20*/  BPT.TRAP 0x1 ;  /* 0x000000040000795c */ /* 0x002fe20000300000 */
.L_x_42:
[----:B------:R-:W-:Y:S05]  /*8f30*/  @!P0 BRA `(.L_x_43) ;  /* 0x0000000000048947 */ /* 0x000fea0003800000 */
[----:B-1----:R-:W-:Y:S01]  /*8f40*/  BPT.TRAP 0x1 ;  /* 0x000000040000795c */ /* 0x002fe20000300000 */
.L_x_43:
[----:B------:R-:W-:-:S04]  /*8f50*/  UIADD3 UR4, UR6, 0x58868, URZ ;  /* 0x0005886806047890 */ /* 0x000fc8000fffe03f */
[----:B------:R-:W-:-:S09]  /*8f60*/  UPRMT UR4, URZ, 0x654, UR4 ;  /* 0x000006543f047896 */ /* 0x000fd20008000004 */
[----:B------:R-:W-:Y:S01]  /*8f70*/  SYNCS.ARRIVE.TRANS64.RED.A1T0 RZ, [UR4], RZ ;  /* 0x000000ffffff79a7 */ /* 0x000fe20008100404 */
[----:B------:R-:W-:Y:S05]  /*8f80*/  @P1 BRA `(.L_x_44) ;  /* 0x0000000000041947 */ /* 0x000fea0003800000 */
[----:B-1----:R-:W-:Y:S01]  /*8f90*/  BPT.TRAP 0x1 ;  /* 0x000000040000795c */ /* 0x002fe20000300000 */
.L_x_44:
[----:B------:R-:W-:-:S04]  /*8fa0*/  ULOP3.LUT UR14, UR14, 0x2, URZ, 0xfc, !UPT ;  /* 0x000000020e0e7892 */ /* 0x000fc8000f8efc3f */
[----:B------:R-:W-:-:S06]  /*8fb0*/  UISETP.NE.AND UP0, UPT, UR14, 0x3, UPT ;  /* 0x000000030e00788c */ /* 0x000fcc000bf05270 */
[----:B------:R-:W-:-:S13]  /*8fc0*/  PLOP3.LUT P1, PT, PT, PT, UP0, 0x80, 0x0 ;  /* 0x000000000000781c */ /* 0x000fda0003f2f008 */
[----:B------:R-:W-:Y:S05]  /*8fd0*/  @!P1 BRA `(.L_x_45) ;  /* 0x0000000000049947 */ /* 0x000fea0003800000 */
[----:B-1----:R-:W-:Y:S01]  /*8fe0*/  BPT.TRAP 0x1 ;  /* 0x000000040000795c */ /* 0x002fe20000300000 */
.L_x_45:
[----:B------:R-:W-:Y:S01]  /*8ff0*/  ULEA UR4, UR7, UR36, 0x3 ;  /* 0x0000002407047291 */ /* 0x000fe2000f8e183f */
[----:B--2---:R-:W-:-:S05]  /*9000*/  IMAD.U32 R0, RZ, RZ, UR8 ;  /* 0x00000008ff007e24 */ /* 0x004fca000f8e00ff */
[----:B------:R-:W-:-:S04]  /*9010*/  SHF.L.U32 R0, R0, 0x1f, RZ ;  /* 0x0000001f00007819 */ /* 0x000fc800000006ff */
[----:B------:R-:W2:Y:S02]  /*9020*/  SYNCS.PHASECHK.TRANS64.TRYWAIT P0, [UR4+0x58890], R0 ;  /* 0x05889000ff0075a7 */ /* 0x000ea40008000144 */
[----:B--2---:R-:W-:Y:S05]  /*9030*/  @!P0 BRA `(.L_x_46) ;  /* 0x0000005c00908947 */ /* 0x004fea0003800000 */
.L_x_140:
[----:B------:R-:W-:Y:S05]  /*9040*/  @!P1 BRA `(.L_x_47) ;  /* 0x0000000000049947 */ /* 0x000fea0003800000 */
[----:B-1----:R-:W-:Y:S01]  /*9050*/  BPT.TRAP 0x1 ;  /* 0x000000040000795c */ /* 0x002fe20000300000 */
.L_x_47:
[----:B------:R-:W-:-:S04]  /*9060*/  UIADD3 UR7, UR7, 0x1, URZ ;  /* 0x0000000107077890 */ /* 0x000fc8000fffe03f */
[----:B------:R-:W-:-:S04]  /*9070*/  UISETP.NE.AND UP0, UPT, UR7, 0x2, UPT ;  /* 0x000000020700788c */ /* 0x000fc8000bf05270 */
[----:B------:R-:W-:Y:S02]  /*9080*/  USEL UR4, URZ, 0x1, UP0 ;  /* 0x000000013f047887 */ /* 0x000fe40008000000 */
[----:B------:R-:W-:Y:S02]  /*9090*/  USEL UR7, UR7, URZ, UP0 ;  /* 0x0000003f07077287 */ /* 0x000fe40008000000 */
[----:B------:R-:W-:Y:S02]  /*90a0*/  ULOP3.LUT UR4, UR8, UR4, URZ, 0x3c, !UPT ;  /* 0x0000000408047292 */ /* 0x000fe4000f8e3c3f */
[----:B------:R-:W-:-:S04]  /*90b0*/  ULEA UR7, UR7, UR36, 0x3 ;  /* 0x0000002407077291 */ /* 0x000fc8000f8e183f */
[----:B--2---:R-:W-:-:S05]  /*90c0*/  IMAD.U32 R0, RZ, RZ, UR4 ;  /* 0x00000004ff007e24 */ /* 0x004fca000f8e00ff */
[----:B------:R-:W-:-:S04]  /*90d0*/  SHF.L.U32 R0, R0, 0x1f, RZ ;  /* 0x0000001f00007819 */ /* 0x000fc800000006ff */
[----:B------:R-:W2:Y:S02]  /*90e0*/  SYNCS.PHASECHK.TRANS64.TRYWAIT P0, [UR7+0x58890], R0 ;  /* 0x05889000ff0075a7 */ /* 0x000ea40008000147 */
[----:B--2---:R-:W-:Y:S05]  /*90f0*/  @!P0 BRA `(.L_x_48) ;  /* 0x0000005c00788947 */ /* 0x004fea0003800000 */
.L_x_141:
[----:B------:R-:W-:Y:S01]  /*9100*/  ULEA UR4, UR37, UR38, 0x1 ;  /* 0x0000002625047291 */ /* 0x000fe2000f8e083f */
[----:B------:R-:W-:Y:S01]  /*9110*/  IMAD.U32 R2, RZ, RZ, UR13 ;  /* 0x0000000dff027e24 */ /* 0x000fe2000f8e00ff */
[----:B--2---:R-:W-:Y:S01]  /*9120*/  MOV R0, RZ ;  /* 0x000000ff00007202 */ /* 0x004fe20000000f00 */
[----:B-1----:R-:W-:Y:S02]  /*9130*/  USHF.L.U32 UR42, UR42, 0x6, URZ ;  /* 0x000000062a2a7899 */ /* 0x002fe4000800063f */
[----:B------:R-:W-:Y:S01]  /*9140*/  ULEA UR4, UR4, UR36, 0x3 ;  /* 0x0000002404047291 */ /* 0x000fe2000f8e183f */
[----:B------:R-:W-:Y:S02]  /*9150*/  SHF.L.U32 R2, R2, 0x1f, RZ ;  /* 0x0000001f02027819 */ /* 0x000fe400000006ff */
[----:B------:R-:W-:-:S06]  /*9160*/  LOP3.LUT P1, RZ, R0, 0x1bf, RZ, 0xc0, !PT ;  /* 0x000001bf00ff7812 */ /* 0x000fcc000782c0ff */
[----:B------:R-:W1:Y:S02]  /*9170*/  SYNCS.PHASECHK.TRANS64.TRYWAIT P0, [UR4+0x588a0], R2 ;  /* 0x0588a002ff0075a7 */ /* 0x000e640008000144 */
[----:B-1----:R-:W-:Y:S05]  /*9180*/  @!P0 BRA `(.L_x_49) ;  /* 0x0000005c006c8947 */ /* 0x002fea0003800000 */
.L_x_142:
[----:B------:R-:W-:Y:S05]  /*9190*/  @!P1 BRA `(.L_x_50) ;  /* 0x0000000000409947 */ /* 0x000fea0003800000 */
[----:B------:R-:W-:Y:S01]  /*91a0*/  MOV R0, 0x0 ;  /* 0x0000000000007802 */ /* 0x000fe20000000f00 */
[----:B------:R-:W-:Y:S01]  /*91b0*/  ULDC.64 UR4, c[0x4][0x70] ;  /* 0x01001c0000047ab9 */ /* 0x000fe20000000a00 */
[----:B------:R-:W-:Y:S01]  /*91c0*/  ULDC.64 UR6, c[0x4][0x8] ;  /* 0x0100020000067ab9 */ /* 0x000fe20000000a00 */
[----:B----4-:R-:W-:Y:S01]  /*91d0*/  IMAD.U32 R4, RZ, RZ, UR4 ;  /* 0x00000004ff047e24 */ /* 0x010fe2000f8e00ff */
[----:B-1----:R1:W2:Y:S01]  /*91e0*/  LDC.64 R2, c[0x4][R0] ;  /* 0x0100000000027b82 */ /* 0x0022a20000000a00 */
[----:B------:R-:W-:Y:S01]  /*91f0*/  IMAD.U32 R5, RZ, RZ, UR5 ;  /* 0x00000005ff057e24 */ /* 0x000fe2000f8e00ff */
[----:B------:R-:W-:Y:S01]  /*9200*/  ULDC.64 UR4, c[0x4][0x78] ;  /* 0x01001e0000047ab9 */ /* 0x000fe20000000a00 */
[----:B------:R-:W-:Y:S02]  /*9210*/  IMAD.U32 R10, RZ, RZ, UR6 ;  /* 0x00000006ff0a7e24 */ /* 0x000fe4000f8e00ff */
[----:B------:R-:W-:Y:S02]  /*9220*/  IMAD.U32 R6, RZ, RZ, UR4 ;  /* 0x00000004ff067e24 */ /* 0x000fe4000f8e00ff */
[----:B------:R-:W-:-:S02]  /*9230*/  IMAD.U32 R7, RZ, RZ, UR5 ;  /* 0x00000005ff077e24 */ /* 0x000fc4000f8e00ff */
[----:B------:R-:W-:Y:S02]  /*9240*/  IMAD.U32 R11, RZ, RZ, UR7 ;  /* 0x00000007ff0b7e24 */ /* 0x000fe4000f8e00ff */
[----:B------:R-:W-:Y:S02]  /*9250*/  IMAD.MOV.U32 R8, RZ, RZ, 0x70 ;  /* 0x00000070ff087424 */ /* 0x000fe400078e00ff */
[----:B------:R-:W-:Y:S02]  /*9260*/  IMAD.MOV.U32 R12, RZ, RZ, 0x1 ;  /* 0x00000001ff0c7424 */ /* 0x000fe400078e00ff */
[----:B-1----:R-:W-:-:S07]  /*9270*/  IMAD.MOV.U32 R13, RZ, RZ, RZ ;  /* 0x000000ffff0d7224 */ /* 0x002fce00078e00ff */
[----:B------:R-:W-:-:S07]  /*9280*/  LEPC R20, `(.L_x_50) ;  /* 0x000000001014794e */ /* 0x000fce0000000000 */
[----:B--23-5:R-:W-:Y:S05]  /*9290*/  CALL.ABS.NOINC R2 ;  /* 0x0000000002007343 */ /* 0x02cfea0003c00000 */
.L_x_50:
[----:B----4-:R-:W-:Y:S02]  /*92a0*/  IMAD.U32 R16, RZ, RZ, UR36 ;  /* 0x00000024ff107e24 */ /* 0x010fe4000f8e00ff */
[----:B-1----:R-:W-:-:S04]  /*92b0*/  IMAD.U32 R3, RZ, RZ, UR38 ;  /* 0x00000026ff037e24 */ /* 0x002fc8000f8e00ff */
[----:B------:R-:W-:-:S05]  /*92c0*/  IMAD R16, R3, 0x4400, R16 ;  /* 0x0000440003107824 */ /* 0x000fca00078e0210 */
[----:B------:R-:W-:-:S13]  /*92d0*/  LOP3.LUT P0, RZ, R16, 0x1b0, RZ, 0xc0, !PT ;  /* 0x000001b010ff7812 */ /* 0x000fda000780c0ff */
[----:B------:R-:W-:Y:S05]  /*92e0*/  @!P0 BRA `(.L_x_51) ;  /* 0x0000000000408947 */ /* 0x000fea0003800000 */
[----:B------:R-:W-:Y:S01]  /*92f0*/  MOV R0, 0x0 ;  /* 0x0000000000007802 */ /* 0x000fe20000000f00 */
[----:B------:R-:W-:Y:S01]  /*9300*/  ULDC.64 UR4, c[0x4][0x70] ;  /* 0x01001c0000047ab9 */ /* 0x000fe20000000a00 */
[----:B------:R-:W-:Y:S01]  /*9310*/  ULDC.64 UR6, c[0x4][0x78] ;  /* 0x01001e0000067ab9 */ /* 0x000fe20000000a00 */
[----:B------:R-:W-:Y:S01]  /*9320*/  IMAD.U32 R4, RZ, RZ, UR4 ;  /* 0x00000004ff047e24 */ /* 0x000fe2000f8e00ff */
[----:B------:R1:W2:Y:S01]  /*9330*/  LDC.64 R2, c[0x4][R0] ;  /* 0x0100000000027b82 */ /* 0x0002a20000000a00 */
        /* <DEDUP_REMOVED lines=11> */
.L_x_51:
[----:B------:R-:W2:Y:S04]  /*93f0*/  LDL.LU R40, [R1+0x1e4] ;  /* 0x0001e40001287983 */ /* 0x000ea80000300800 */
[----:B------:R-:W2:Y:S04]  /*9400*/  LDL.LU R17, [R1+0x1e0] ;  /* 0x0001e00001117983 */ /* 0x000ea80000300800 */
[----:B------:R-:W4:Y:S04]  /*9410*/  LDL.LU R42, [R1+0x1dc] ;  /* 0x0001dc00012a7983 */ /* 0x000f280000300800 */
[----:B------:R-:W4:Y:S04]  /*9420*/  LDL.LU R39, [R1+0x1d8] ;  /* 0x0001d80001277983 */ /* 0x000f280000300800 */
[----:B------:R-:W3:Y:S04]  /*9430*/  LDL.LU R43, [R1+0x1d4] ;  /* 0x0001d400012b7983 */ /* 0x000ee80000300800 */
        /* <DEDUP_REMOVED lines=58> */
[----:B------:R-:W3:Y:S01]  /*97e0*/  LDL.LU R19, [R1+0x1f8] ;  /* 0x0001f80001137983 */ /* 0x000ee20000300800 */
[----:B------:R-:W1:Y:S02]  /*97f0*/  S2R R6, SR_TID.X ;  /* 0x0000000000067919 */ /* 0x000e640000002100 */
[----:B-1----:R-:W-:-:S02]  /*9800*/  IMAD.SHL.U32 R0, R6, 0x10, RZ ;  /* 0x0000001006007824 */ /* 0x002fc400078e00ff */
[----:B------:R-:W-:-:S03]  /*9810*/  IMAD.SHL.U32 R2, R6, 0x20, RZ ;  /* 0x0000002006027824 */ /* 0x000fc600078e00ff */
[----:B------:R-:W-:Y:S02]  /*9820*/  LOP3.LUT R5, R0, 0x600, RZ, 0xc0, !PT ;  /* 0x0000060000057812 */ /* 0x000fe400078ec0ff */
[----:B------:R-:W-:Y:S02]  /*9830*/  LOP3.LUT R0, R6, 0x7f, RZ, 0xc0, !PT ;  /* 0x0000007f06007812 */ /* 0x000fe400078ec0ff */
[----:B------:R-:W-:Y:S02]  /*9840*/  SHF.R.U32.HI R4, RZ, 0x1, R6 ;  /* 0x00000001ff047819 */ /* 0x000fe40000011606 */
[----:B------:R-:W-:Y:S01]  /*9850*/  LOP3.LUT R3, R2, 0xc0, RZ, 0xc0, !PT ;  /* 0x000000c002037812 */ /* 0x000fe200078ec0ff */
[----:B------:R-:W-:Y:S01]  /*9860*/  VIADD R18, R0, 0x1f ;  /* 0x0000001f00127836 */ /* 0x000fe20000000000 */
[----:B------:R-:W-:Y:S02]  /*9870*/  LOP3.LUT R5, R5, 0x20, R2, 0xf8, !PT ;  /* 0x0000002005057812 */ /* 0x000fe400078ef802 */
[----:B------:R-:W-:Y:S01]  /*9880*/  LOP3.LUT R3, R3, 0x8, R4, 0xf8, !PT ;  /* 0x0000000803037812 */ /* 0x000fe200078ef804 */
[----:B------:R-:W-:Y:S01]  /*9890*/  IMAD.SHL.U32 R4, R6, 0x4, RZ ;  /* 0x0000000406047824 */ /* 0x000fe200078e00ff */
[----:B------:R-:W-:-:S02]  /*98a0*/  ISETP.GT.U32.AND P1, PT, R18, 0x3e, PT ;  /* 0x0000003e1200780c */ /* 0x000fc40003f24070 */
[----:B------:R-:W-:Y:S02]  /*98b0*/  LOP3.LUT R2, R5, 0x100, R2, 0xf8, !PT ;  /* 0x0000010005027812 */ /* 0x000fe400078ef802 */
[----:B------:R-:W-:Y:S02]  /*98c0*/  LOP3.LUT R3, R3, 0x18, R4, 0x78, !PT ;  /* 0x0000001803037812 */ /* 0x000fe400078e7804 */
[----:B--2---:R-:W-:Y:S01]  /*98d0*/  F2FP.F16.F32.PACK_AB R40, R40, R17 ;  /* 0x000000112828723e */ /* 0x004fe200000000ff */
[----:B------:R-:W-:Y:S01]  /*98e0*/  IMAD.MOV.U32 R17, RZ, RZ, 0x10 ;  /* 0x00000010ff117424 */ /* 0x000fe200078e00ff */
[----:B------:R-:W-:Y:S02]  /*98f0*/  LOP3.LUT R3, R2, R3, RZ, 0xfc, !PT ;  /* 0x0000000302037212 */ /* 0x000fe400078efcff */
[----:B------:R-:W-:Y:S02]  /*9900*/  LOP3.LUT P0, RZ, R6, 0x4, RZ, 0xc0, !PT ;  /* 0x0000000406ff7812 */ /* 0x000fe4000780c0ff */
[----:B----4-:R-:W-:-:S02]  /*9910*/  F2FP.F16.F32.PACK_AB R39, R42, R39 ;  /* 0x000000272a27723e */ /* 0x010fc400000000ff */
[----:B------:R-:W-:Y:S02]  /*9920*/  SEL R17, R17, 0xfffffff0, !P0 ;  /* 0xfffffff011117807 */ /* 0x000fe40004000000 */
[----:B---3--:R-:W-:Y:S02]  /*9930*/  F2FP.F16.F32.PACK_AB R38, R43, R38 ;  /* 0x000000262b26723e */ /* 0x008fe400000000ff */
[----:B------:R-:W-:Y:S01]  /*9940*/  F2FP.F16.F32.PACK_AB R42, R22, R21 ;  /* 0x00000015162a723e */ /* 0x000fe200000000ff */
[----:B------:R-:W-:Y:S01]  /*9950*/  IMAD R22, R3, 0x2, R16 ;  /* 0x0000000203167824 */ /* 0x000fe200078e0210 */
        /* <DEDUP_REMOVED lines=27> */
[----:B------:R-:W-:Y:S01]  /*9b10*/  F2FP.F16.F32.PACK_AB R43, R20, R19 ;  /* 0x00000013142b723e */ /* 0x000fe200000000ff */
[----:B------:R-:W-:Y:S06]  /*9b20*/  @P1 BRA `(.L_x_52) ;  /* 0x0000000000041947 */ /* 0x000fec0003800000 */
[----:B------:R-:W-:-:S04]  /*9b30*/  DEPBAR.LE SB0, 0x1 ;  /* 0x000080400000791a */ /* 0x000fc80000000000 */
.L_x_52:
[----:B------:R-:W-:Y:S05]  /*9b40*/  WARPSYNC.ALL ;  /* 0x0000000000007948 */ /* 0x000fea0003800000 */
[----:B------:R-:W-:Y:S01]  /*9b50*/  BAR.SYNC.DEFER_BLOCKING 0x1, 0x80 ;  /* 0x0042000000007b1d */ /* 0x000fe20000010000 */
[----:B------:R-:W-:-:S05]  /*9b60*/  IMAD R0, R17, 0x2, R22 ;  /* 0x0000000211007824 */ /* 0x000fca00078e0216 */
[----:B------:R-:W-:Y:S01]  /*9b70*/  BSSY B0, `(.L_x_53) ;  /* 0x0000015000007945 */ /* 0x000fe20003800000 */
[----:B------:R1:W-:Y:S04]  /*9b80*/  STSM.16.M88.4 [R22], R4 ;  /* 0x0000000416007844 */ /* 0x0003e80000000200 */
[----:B------:R1:W-:Y:S01]  /*9b90*/  STSM.16.M88.4 [R0], R8 ;  /* 0x0000000800007844 */ /* 0x0003e20000000200 */
[----:B------:R-:W-:Y:S01]  /*9ba0*/  @!PT LDS RZ, [RZ] ;  /* 0x00000000fffff984 */ /* 0x000fe20000000800 */
[----:B------:R-:W-:Y:S01]  /*9bb0*/  @!PT LDS RZ, [RZ] ;  /* 0x00000000fffff984 */ /* 0x000fe20000000800 */
[----:B------:R-:W-:Y:S01]  /*9bc0*/  @!PT LDS RZ, [RZ] ;  /* 0x00000000fffff984 */ /* 0x000fe20000000800 */
[----:B------:R-:W-:Y:S01]  /*9bd0*/  @!PT LDS RZ, [RZ] ;  /* 0x00000000fffff984 */ /* 0x000fe20000000800 */
[----:B------:R2:W-:Y:S06]  /*9be0*/  MEMBAR.ALL.CTA ;  /* 0x0000000000007992 */ /* 0x0005ec0000008000 */
[----:B--2---:R-:W2:Y:S02]  /*9bf0*/  FENCE.VIEW.ASYNC.S ;  /* 0x00000000000073c6 */ /* 0x004ea40000000000 */
[----:B--2---:R-:W-:Y:S06]  /*9c00*/  BAR.SYNC.DEFER_BLOCKING 0x1, 0x80 ;  /* 0x0042000000007b1d */ /* 0x004fec0000010000 */
[----:B------:R-:W-:Y:S05]  /*9c10*/  @P1 BRA `(.L_x_54) ;  /* 0x0000000000281947 */ /* 0x000fea0003800000 */
[----:B------:R-:W-:Y:S01]  /*9c20*/  S2UR UR44, SR_CTAID.Z ;  /* 0x00000000002c79c3 */ /* 0x000fe20000002700 */
[----:B------:R-:W-:Y:S01]  /*9c30*/  ULDC.64 UR4, c[0x0][0x198] ;  /* 0x0000660000047ab9 */ /* 0x000fe20000000a00 */
[----:B------:R-:W-:Y:S01]  /*9c40*/  R2UR UR40, R16 ;  /* 0x00000000102872ca */ /* 0x000fe200000e0000 */
[----:B------:R-:W-:Y:S01]  /*9c50*/  UIADD3 UR4, UP0, UR4, 0x9f0, URZ ;  /* 0x000009f004047890 */ /* 0x000fe2000ff1e03f */
[----:B------:R-:W-:-:S03]  /*9c60*/  UMOV UR41, URZ ;  /* 0x0000003f00297c82 */ /* 0x000fc60008000000 */
[----:B------:R-:W-:Y:S01]  /*9c70*/  UIADD3.X UR5, URZ, UR5, URZ, UP0, !UPT ;  /* 0x000000053f057290 */ /* 0x000fe200087fe43f */
[----:B------:R-:W2:Y:S08]  /*9c80*/  S2UR UR43, SR_CTAID.Y ;  /* 0x00000000002b79c3 */ /* 0x000eb00000002600 */
[----:B--2---:R2:W-:Y:S01]  /*9c90*/  UTMASTG.4D [UR40], [UR4] ;  /* 0x00000028040073b5 */ /* 0x0045e20008018000 */
[----:B------:R0:W-:Y:S01]  /*9ca0*/  UTMACMDFLUSH ;  /* 0x00000000000079b7 */ /* 0x0001e20000000000 */
[----:B--2---:R-:W-:-:S04]  /*9cb0*/  DEPBAR.LE SB0, 0x1 ;  /* 0x000080400000791a */ /* 0x004fc80000000000 */
.L_x_54:
[----:B------:R-:W-:Y:S05]  /*9cc0*/  BSYNC B0 ;  /* 0x0000000000007941 */ /* 0x000fea0003800000 */
.L_x_53:
[----:B------:R-:W-:Y:S01]  /*9cd0*/  BAR.SYNC.DEFER_BLOCKING 0x1, 0x80 ;  /* 0x0042000000007b1d */ /* 0x000fe20000010000 */
[----:B------:R-:W-:-:S05]  /*9ce0*/  VIADD R2, R22, 0x1000 ;  /* 0x0000100016027836 */ /* 0x000fca0000000000 */
[----:B------:R-:W-:Y:S01]  /*9cf0*/  BSSY B0, `(.L_x_55) ;  /* 0x0000016000007945 */ /* 0x000fe20003800000 */
[----:B------:R2:W-:Y:S04]  /*9d00*/  STSM.16.M88.4 [R22+0x1000], R12 ;  /* 0x0010000c16007844 */ /* 0x0005e80000000200 */
[----:B------:R2:W-:Y:S01]  /*9d10*/  STSM.16.M88.4 [R0+0x1000], R24 ;  /* 0x0010001800007844 */ /* 0x0005e20000000200 */
[----:B------:R-:W-:Y:S01]  /*9d20*/  @!PT LDS RZ, [RZ] ;  /* 0x00000000fffff984 */ /* 0x000fe20000000800 */
[----:B------:R-:W-:Y:S01]  /*9d30*/  @!PT LDS RZ, [RZ] ;  /* 0x00000000fffff984 */ /* 0x000fe20000000800 */
[----:B------:R-:W-:Y:S01]  /*9d40*/  @!PT LDS RZ, [RZ] ;  /* 0x00000000fffff984 */ /* 0x000fe20000000800 */
[----:B------:R-:W-:Y:S01]  /*9d50*/  @!PT LDS RZ, [RZ] ;  /* 0x00000000fffff984 */ /* 0x000fe20000000800 */
[----:B------:R3:W-:Y:S06]  /*9d60*/  MEMBAR.ALL.CTA ;  /* 0x0000000000007992 */ /* 0x0007ec0000008000 */
[----:B---3--:R-:W3:Y:S02]  /*9d70*/  FENCE.VIEW.ASYNC.S ;  /* 0x00000000000073c6 */ /* 0x008ee40000000000 */
[----:B---3--:R-:W-:Y:S06]  /*9d80*/  BAR.SYNC.DEFER_BLOCKING 0x1, 0x80 ;  /* 0x0042000000007b1d */ /* 0x008fec0000010000 */
[----:B------:R-:W-:Y:S05]  /*9d90*/  @P1 BRA `(.L_x_56) ;  /* 0x00000000002c1947 */ /* 0x000fea0003800000 */
[----:B------:R-:W-:Y:S01]  /*9da0*/  S2UR UR44, SR_CTAID.Z ;  /* 0x00000000002c79c3 */ /* 0x000fe20000002700 */
[----:B------:R-:W-:Y:S01]  /*9db0*/  R2UR UR40, R16 ;  /* 0x00000000102872ca */ /* 0x000fe200000e0000 */
[----:B------:R-:W-:Y:S01]  /*9dc0*/  ULDC.64 UR4, c[0x0][0x198] ;  /* 0x0000660000047ab9 */ /* 0x000fe20000000a00 */
[----:B------:R-:W-:Y:S01]  /*9dd0*/  UMOV UR41, 0x20 ;  /* 0x0000002000297882 */ /* 0x000fe20000000000 */
[----:B------:R-:W-:-:S04]  /*9de0*/  UIADD3 UR4, UP0, UR4, 0x9f0, URZ ;  /* 0x000009f004047890 */ /* 0x000fc8000ff1e03f */
[----:B------:R-:W3:Y:S01]  /*9df0*/  S2UR UR43, SR_CTAID.Y ;  /* 0x00000000002b79c3 */ /* 0x000ee20000002600 */
[----:B------:R-:W-:-:S05]  /*9e00*/  UIADD3.X UR5, URZ, UR5, URZ, UP0, !UPT ;  /* 0x000000053f057290 */ /* 0x000fca00087fe43f */
[----:B------:R-:W-:-:S09]  /*9e10*/  UIADD3 UR40, UR40, 0x1000, URZ ;  /* 0x0000100028287890 */ /* 0x000fd2000fffe03f */
[----:B---3--:R3:W-:Y:S01]  /*9e20*/  UTMASTG.4D [UR40], [UR4] ;  /* 0x00000028040073b5 */ /* 0x0087e20008018000 */
[----:B------:R0:W-:Y:S01]  /*9e30*/  UTMACMDFLUSH ;  /* 0x00000000000079b7 */ /* 0x0001e20000000000 */
[----:B---3--:R-:W-:-:S04]  /*9e40*/  DEPBAR.LE SB0, 0x1 ;  /* 0x000080400000791a */ /* 0x008fc80000000000 */
.L_x_56:
[----:B------:R-:W-:Y:S05]  /*9e50*/  BSYNC B0 ;  /* 0x0000000000007941 */ /* 0x000fea0003800000 */
.L_x_55:
        /* <DEDUP_REMOVED lines=10> */
[----:B----4-:R-:W4:Y:S02]  /*9f00*/  FENCE.VIEW.ASYNC.S ;  /* 0x00000000000073c6 */ /* 0x010f240000000000 */
[----:B----4-:R-:W-:Y:S06]  /*9f10*/  BAR.SYNC.DEFER_BLOCKING 0x1, 0x80 ;  /* 0x0042000000007b1d */ /* 0x010fec0000010000 */
[----:B------:R-:W-:Y:S05]  /*9f20*/  @P1 BRA `(.L_x_58) ;  /* 0x00000000002c1947 */ /* 0x000fea0003800000 */
[----:B------:R-:W-:Y:S01]  /*9f30*/  S2UR UR12, SR_CTAID.Z ;  /* 0x00000000000c79c3 */ /* 0x000fe20000002700 */
[----:B------:R-:W-:Y:S01]  /*9f40*/  ULDC.64 UR4, c[0x0][0x198] ;  /* 0x0000660000047ab9 */ /* 0x000fe20000000a00 */
[----:B------:R-:W-:Y:S01]  /*9f50*/  R2UR UR8, R16 ;  /* 0x00000000100872ca */ /* 0x000fe200000e0000 */
[----:B------:R-:W-:Y:S01]  /*9f60*/  UIADD3 UR4, UP0, UR4, 0x9f0, URZ ;  /* 0x000009f004047890 */ /* 0x000fe2000ff1e03f */
[----:B------:R-:W-:Y:S01]  /*9f70*/  UMOV UR9, 0x40 ;  /* 0x0000004000097882 */ /* 0x000fe20000000000 */
[----:B------:R-:W-:Y:S02]  /*9f80*/  UMOV UR10, UR42 ;  /* 0x0000002a000a7c82 */ /* 0x000fe40008000000 */
[----:B------:R-:W-:Y:S01]  /*9f90*/  UIADD3.X UR5, URZ, UR5, URZ, UP0, !UPT ;  /* 0x000000053f057290 */ /* 0x000fe200087fe43f */
[----:B------:R-:W4:Y:S08]  /*9fa0*/  S2UR UR11, SR_CTAID.Y ;  /* 0x00000000000b79c3 */ /* 0x000f300000002600 */
[----:B----4-:R4:W-:Y:S01]  /*9fb0*/  UTMASTG.4D [UR8], [UR4] ;  /* 0x00000008040073b5 */ /* 0x0109e20008018000 */
[----:B------:R0:W-:Y:S01]  /*9fc0*/  UTMACMDFLUSH ;  /* 0x00000000000079b7 */ /* 0x0001e20000000000 */
[----:B----4-:R-:W-:-:S04]  /*9fd0*/  DEPBAR.LE SB0, 0x1 ;  /* 0x000080400000791a */ /* 0x010fc80000000000 */
.L_x_58:
[----:B------:R-:W-:Y:S05]  /*9fe0*/  BSYNC B0 ;  /* 0x0000000000007941 */ /* 0x000fea0003800000 */
.L_x_57:
[----:B------:R-:W-:Y:S01]  /*9ff0*/  BAR.SYNC.DEFER_BLOCKING 0x1, 0x80 ;  /* 0x0042000000007b1d */ /* 0x000fe20000010000 */
[----:B-123--:R-:W-:-:S04]  /*a000*/  MOV R0, RZ ;  /* 0x000000ff00007202 */ /* 0x00efc80000000f00 */
[----:B------:R-:W-:Y:S01]  /*a010*/  LOP3.LUT P0, RZ, R0, 0x1bf, RZ, 0xc0, !PT ;  /* 0x000001bf00ff7812 */ /* 0x000fe2000780c0ff */
[----:B------:R-:W-:Y:S01]  /*a020*/  BSSY B0, `(.L_x_59) ;  /* 0x0000015000007945 */ /* 0x000fe20003800000 */
[----:B------:R1:W-:Y:S04]  /*a030*/  STSM.16.M88.4 [R22+0x1000], R36 ;  /* 0x0010002416007844 */ /* 0x0003e80000000200 */
        /* <DEDUP_REMOVED lines=10> */
[----:B------:R-:W-:Y:S01]  /*a0e0*/  R2UR UR40, R16 ;  /* 0x00000000102872ca */ /* 0x000fe200000e0000 */
[----:B------:R-:W-:Y:S01]  /*a0f0*/  ULDC.64 UR4, c[0x0][0x198] ;  /* 0x0000660000047ab9 */ /* 0x000fe20000000a00 */
[----:B------:R-:W-:Y:S01]  /*a100*/  UMOV UR41, 0x60 ;  /* 0x0000006000297882 */ /* 0x000fe20000000000 */
[----:B------:R-:W-:-:S04]  /*a110*/  UIADD3 UR4, UP0, UR4, 0x9f0, URZ ;  /* 0x000009f004047890 */ /* 0x000fc8000ff1e03f */
[----:B------:R-:W2:Y:S01]  /*a120*/  S2UR UR43, SR_CTAID.Y ;  /* 0x00000000002b79c3 */ /* 0x000ea20000002600 */
[----:B------:R-:W-:-:S05]  /*a130*/  UIADD3.X UR5, URZ, UR5, URZ, UP0, !UPT ;  /* 0x000000053f057290 */ /* 0x000fca00087fe43f */
[----:B------:R-:W-:-:S09]  /*a140*/  UIADD3 UR40, UR40, 0x1000, URZ ;  /* 0x0000100028287890 */ /* 0x000fd2000fffe03f */
[----:B--2---:R2:W-:Y:S02]  /*a150*/  UTMASTG.4D [UR40], [UR4] ;  /* 0x00000028040073b5 */ /* 0x0045e40008018000 */
[----:B--2---:R0:W-:Y:S02]  /*a160*/  UTMACMDFLUSH ;  /* 0x00000000000079b7 */ /* 0x0041e40000000000 */
.L_x_60:
[----:B------:R-:W-:Y:S05]  /*a170*/  BSYNC B0 ;  /* 0x0000000000007941 */ /* 0x000fea0003800000 */
.L_x_59:
[----:B------:R-:W-:Y:S05]  /*a180*/  @!P0 BRA `(.L_x_61) ;  /* 0x0000000000408947 */ /* 0x000fea0003800000 */
[----:B------:R-:W-:Y:S01]  /*a190*/  MOV R0, 0x0 ;  /* 0x0000000000007802 */ /* 0x000fe20000000f00 */
[----:B------:R-:W-:Y:S01]  /*a1a0*/  ULDC.64 UR4, c[0x4][0x70] ;  /* 0x01001c0000047ab9 */ /* 0x000fe20000000a00 */
[----:B------:R-:W-:Y:S01]  /*a1b0*/  ULDC.64 UR6, c[0x4][0x8] ;  /* 0x0100020000067ab9 */ /* 0x000fe20000000a00 */
[----:B------:R-:W-:Y:S01]  /*a1c0*/  IMAD.U32 R4, RZ, RZ, UR4 ;  /* 0x00000004ff047e24 */ /* 0x000fe2000f8e00ff */
        /* <DEDUP_REMOVED lines=11> */
[----:B--2--5:R-:W-:Y:S05]  /*a280*/  CALL.ABS.NOINC R2 ;  /* 0x0000000002007343 */ /* 0x024fea0003c00000 */
.L_x_61:
[----:B------:R-:W-:-:S05]  /*a290*/  VIADD R0, R16, 0x2200 ;  /* 0x0000220010007836 */ /* 0x000fca0000000000 */
[----:B------:R-:W-:-:S13]  /*a2a0*/  LOP3.LUT P0, RZ, R0, 0x1b0, RZ, 0xc0, !PT ;  /* 0x000001b000ff7812 */ /* 0x000fda000780c0ff */
        /* <DEDUP_REMOVED lines=17> */
.L_x_62:
[----:B------:R-:W-:Y:S01]  /*a3c0*/  ISETP.GT.U32.AND P6, PT, R18, 0x3e, PT ;  /* 0x0000003e1200780c */ /* 0x000fe20003fc4070 */
[C---:B------:R-:W-:Y:S01]  /*a3d0*/  VIADD R0, R22.reuse, 0x2200 ;  /* 0x0000220016007836 */ /* 0x040fe20000000000 */
[----:B-----5:R-:W-:Y:S01]  /*a3e0*/  F2FP.F16.F32.PACK_AB R152, R153, R152 ;  /* 0x000000989998723e */ /* 0x020fe200000000ff */
[----:B-1----:R-:W-:Y:S01]  /*a3f0*/  VIADD R2, R22, 0x3200 ;  /* 0x0000320016027836 */ /* 0x002fe20000000000 */
[----:B------:R-:W-:Y:S01]  /*a400*/  F2FP.F16.F32.PACK_AB R160, R161, R160 ;  /* 0x000000a0a1a0723e */ /* 0x000fe200000000ff */
[----:B------:R-:W-:Y:S01]  /*a410*/  IMAD R0, R17, 0x2, R0 ;  /* 0x0000000211007824 */ /* 0x000fe200078e0200 */
[----:B------:R-:W-:Y:S01]  /*a420*/  F2FP.F16.F32.PACK_AB R168, R169, R168 ;  /* 0x000000a8a9a8723e */ /* 0x000fe200000000ff */
[----:B------:R-:W-:Y:S01]  /*a430*/  IMAD R2, R17, 0x2, R2 ;  /* 0x0000000211027824 */ /* 0x000fe200078e0202 */
[----:B------:R-:W-:Y:S01]  /*a440*/  F2FP.F16.F32.PACK_AB R176, R177, R176 ;  /* 0x000000b0b1b0723e */ /* 0x000fe200000000ff */
[----:B------:R-:W-:Y:S01]  /*a450*/  IMAD R17, R17, 0x2, R22 ;  /* 0x0000000211117824 */ /* 0x000fe200078e0216 */
        /* <DEDUP_REMOVED lines=27> */
[----:B------:R-:W-:Y:S01]  /*a610*/  F2FP.F16.F32.PACK_AB R211, R215, R214 ;  /* 0x000000d6d7d3723e */ /* 0x000fe200000000ff */
[----:B------:R-:W-:Y:S06]  /*a620*/  @P6 BRA `(.L_x_63) ;  /* 0x0000000000046947 */ /* 0x000fec0003800000 */
[----:B------:R-:W-:-:S04]  /*a630*/  DEPBAR.LE SB0, 0x1 ;  /* 0x000080400000791a */ /* 0x000fc80000000000 */
.L_x_63:
[----:B------:R-:W-:Y:S05]  /*a640*/  WARPSYNC.ALL ;  /* 0x0000000000007948 */ /* 0x000fea0003800000 */
[----:B------:R-:W-:Y:S06]  /*a650*/  BAR.SYNC.DEFER_BLOCKING 0x1, 0x80 ;  /* 0x0042000000007b1d */ /* 0x000fec0000010000 */
        /* <DEDUP_REMOVED lines=14> */
[----:B------:R-:W-:Y:S01]  /*a740*/  UMOV UR41, URZ ;  /* 0x0000003f00297c82 */ /* 0x000fe20008000000 */
[----:B------:R-:W-:-:S04]  /*a750*/  UIADD3 UR4, UP0, UR4, 0xcf0, URZ ;  /* 0x00000cf004047890 */ /* 0x000fc8000ff1e03f */
[----:B------:R-:W2:Y:S01]  /*a760*/  S2UR UR43, SR_CTAID.Y ;  /* 0x00000000002b79c3 */ /* 0x000ea20000002600 */
[----:B------:R-:W-:-:S05]  /*a770*/  UIADD3.X UR5, URZ, UR5, URZ, UP0, !UPT ;  /* 0x000000053f057290 */ /* 0x000fca00087fe43f */
[----:B------:R-:W-:-:S09]  /*a780*/  UIADD3 UR40, UR40, 0x2200, URZ ;  /* 0x0000220028287890 */ /* 0x000fd2000fffe03f */
[----:B--2---:R2:W-:Y:S01]  /*a790*/  UTMASTG.4D [UR40], [UR4] ;  /* 0x00000028040073b5 */ /* 0x0045e20008018000 */
[----:B------:R0:W-:Y:S01]  /*a7a0*/  UTMACMDFLUSH ;  /* 0x00000000000079b7 */ /* 0x0001e20000000000 */
[----:B--2---:R-:W-:-:S04]  /*a7b0*/  DEPBAR.LE SB0, 0x1 ;  /* 0x000080400000791a */ /* 0x004fc80000000000 */
.L_x_65:
[----:B------:R-:W-:Y:S05]  /*a7c0*/  BSYNC B0 ;  /* 0x0000000000007941 */ /* 0x000fea0003800000 */
.L_x_64:
        /* <DEDUP_REMOVED lines=23> */
.L_x_67:
[----:B------:R-:W-:Y:S05]  /*a940*/  BSYNC B0 ;  /* 0x0000000000007941 */ /* 0x000fea0003800000 */
.L_x_66:
[----:B------:R-:W-:Y:S06]  /*a950*/  BAR.SYNC.DEFER_BLOCKING 0x1, 0x80 ;  /* 0x0042000000007b1d */ /* 0x000fec0000010000 */
        /* <DEDUP_REMOVED lines=12> */
[----:B------:R-:W-:Y:S01]  /*aa20*/  R2UR UR40, R16 ;  /* 0x00000000102872ca */ /* 0x000fe200000e0000 */
[----:B------:R-:W-:Y:S01]  /*aa30*/  ULDC.64 UR4, c[0x0][0x198] ;  /* 0x0000660000047ab9 */ /* 0x000fe20000000a00 */
[----:B------:R-:W-:Y:S01]  /*aa40*/  UMOV UR41, 0x40 ;  /* 0x0000004000297882 */ /* 0x000fe20000000000 */
[----:B------:R-:W-:-:S04]  /*aa50*/  UIADD3 UR4, UP0, UR4, 0xcf0, URZ ;  /* 0x00000cf004047890 */ /* 0x000fc8000ff1e03f */
[----:B------:R-:W4:Y:S01]  /*aa60*/  S2UR UR43, SR_CTAID.Y ;  /* 0x00000000002b79c3 */ /* 0x000f220000002600 */
[----:B------:R-:W-:-:S05]  /*aa70*/  UIADD3.X UR5, URZ, UR5, URZ, UP0, !UPT ;  /* 0x000000053f057290 */ /* 0x000fca00087fe43f */
[----:B------:R-:W-:-:S09]  /*aa80*/  UIADD3 UR40, UR40, 0x2200, URZ ;  /* 0x0000220028287890 */ /* 0x000fd2000fffe03f */
[----:B----4-:R4:W-:Y:S01]  /*aa90*/  UTMASTG.4D [UR40], [UR4] ;  /* 0x00000028040073b5 */ /* 0x0109e20008018000 */
[----:B------:R0:W-:Y:S01]  /*aaa0*/  UTMACMDFLUSH ;  /* 0x00000000000079b7 */ /* 0x0001e20000000000 */
[----:B----4-:R-:W-:-:S04]  /*aab0*/  DEPBAR.LE SB0, 0x1 ;  /* 0x000080400000791a */ /* 0x010fc80000000000 */
.L_x_69:
[----:B------:R-:W-:Y:S05]  /*aac0*/  BSYNC B0 ;  /* 0x0000000000007941 */ /* 0x000fea0003800000 */
.L_x_68:
        /* <DEDUP_REMOVED lines=9> */
[----:B-----5:R-:W5:Y:S02]  /*ab60*/  FENCE.VIEW.ASYNC.S ;  /* 0x00000000000073c6 */ /* 0x020f640000000000 */
[----:B-----5:R-:W-:Y:S06]  /*ab70*/  BAR.SYNC.DEFER_BLOCKING 0x1, 0x80 ;  /* 0x0042000000007b1d */ /* 0x020fec0000010000 */
[----:B------:R-:W-:Y:S05]  /*ab80*/  @P6 BRA `(.L_x_71) ;  /* 0x0000000000286947 */ /* 0x000fea0003800000 */
[----:B------:R-:W-:Y:S01]  /*ab90*/  S2UR UR44, SR_CTAID.Z ;  /* 0x00000000002c79c3 */ /* 0x000fe20000002700 */
[----:B------:R-:W-:Y:S01]  /*aba0*/  R2UR UR40, R16 ;  /* 0x00000000102872ca */ /* 0x000fe200000e0000 */
[----:B------:R-:W-:Y:S01]  /*abb0*/  ULDC.64 UR4, c[0x0][0x198] ;  /* 0x0000660000047ab9 */ /* 0x000fe20000000a00 */
[----:B------:R-:W-:Y:S01]  /*abc0*/  UMOV UR41, 0x60 ;  /* 0x0000006000297882 */ /* 0x000fe20000000000 */
[----:B------:R-:W-:-:S04]  /*abd0*/  UIADD3 UR4, UP0, UR4, 0xcf0, URZ ;  /* 0x00000cf004047890 */ /* 0x000fc8000ff1e03f */
[----:B------:R-:W5:Y:S01]  /*abe0*/  S2UR UR43, SR_CTAID.Y ;  /* 0x00000000002b79c3 */ /* 0x000f620000002600 */
[----:B------:R-:W-:-:S05]  /*abf0*/  UIADD3.X UR5, URZ, UR5, URZ, UP0, !UPT ;  /* 0x000000053f057290 */ /* 0x000fca00087fe43f */
[----:B------:R-:W-:-:S09]  /*ac00*/  UIADD3 UR40, UR40, 0x3200, URZ ;  /* 0x0000320028287890 */ /* 0x000fd2000fffe03f */
[----:B-----5:R1:W-:Y:S02]  /*ac10*/  UTMASTG.4D [UR40], [UR4] ;  /* 0x00000028040073b5 */ /* 0x0203e40008018000 */
[----:B-1----:R0:W-:Y:S02]  /*ac20*/  UTMACMDFLUSH ;  /* 0x00000000000079b7 */ /* 0x0021e40000000000 */
.L_x_71:
[----:B------:R-:W-:Y:S05]  /*ac30*/  BSYNC B0 ;  /* 0x0000000000007941 */ /* 0x000fea0003800000 */
.L_x_70:
[----:B------:R-:W-:Y:S01]  /*ac40*/  ULOP3.LUT UR38, UR38, 0x1, URZ, 0xc, !UPT ;  /* 0x0000000126267892 */ /* 0x000fe2000f8e0c3f */
[----:B------:R-:W-:-:S04]  /*ac50*/  DEPBAR.LE SB0, 0x0 ;  /* 0x000080000000791a */ /* 0x000fc80000000000 */
[----:B------:R-:W-:Y:S01]  /*ac60*/  ULEA UR37, UR37, UR38, 0x1 ;  /* 0x0000002625257291 */ /* 0x000fe2000f8e083f */
[----:B------:R-:W-:-:S04]  /*ac70*/  DEPBAR.LE SB0, 0x0 ;  /* 0x000080000000791a */ /* 0x000fc80000000000 */
[----:B------:R-:W-:-:S09]  /*ac80*/  ULEA UR37, UR37, UR36, 0x3 ;  /* 0x0000002425257291 */ /* 0x000fd2000f8e183f */
[----:B------:R-:W-:Y:S01]  /*ac90*/  SYNCS.ARRIVE.TRANS64.A1T0 RZ, [UR37+0x588a0], RZ ;  /* 0x0588a0ffffff79a7 */ /* 0x000fe20008100025 */
[----:B------:R-:W-:Y:S05]  /*aca0*/  EXIT ;  /* 0x000000000000794d */ /* 0x000fea0003800000 */
.L_x_6:
[----:B------:R-:W-:-:S08]  /*acb0*/  NOP ;  /* 0x0000000000007918 */ /* 0x000fd00000000000 */
[----:B------:R-:W1:-:S00]  /*acc0*/  USETMAXREG.DEALLOC.CTAPOOL 0x18 ;  /* 0x00000018000079c8 */ /* 0x000e4000080e0500 */
[----:B------:R-:W-:-:S13]  /*acd0*/  PLOP3.LUT P0, PT, PT, PT, UP0, 0x80, 0x0 ;  /* 0x000000000000781c */ /* 0x000fda0003f0f008 */
[----:B-1----:R-:W-:Y:S05]  /*ace0*/  @!P0 BRA `(.L_x_72) ;  /* 0x0000002000708947 */ /* 0x002fea0003800000 */
[----:B------:R-:W-:-:S13]  /*acf0*/  ISETP.NE.AND P0, PT, RZ, UR5, PT ;  /* 0x00000005ff007c0c */ /* 0x000fda000bf05270 */
[----:B------:R-:W-:Y:S05]  /*ad00*/  @P0 EXIT ;  /* 0x000000000000094d */ /* 0x000fea0003800000 */
[----:B------:R-:W1:Y:S01]  /*ad10*/  LDC R0, c[0x0][0x288] ;  /* 0x0000a200ff007b82 */ /* 0x000e620000000800 */
[----:B------:R-:W-:Y:S01]  /*ad20*/  ELECT P0, URZ, PT ;  /* 0x00000000003f782f */ /* 0x000fe20003800000 */
[----:B------:R-:W-:-:S06]  /*ad30*/  UMOV UR13, URZ ;  /* 0x0000003f000d7c82 */ /* 0x000fcc0008000000 */
[----:B------:R-:W2:Y:S01]  /*ad40*/  S2UR UR5, SR_CgaCtaId ;  /* 0x00000000000579c3 */ /* 0x000ea20000008800 */
[----:B-1----:R-:W-:-:S13]  /*ad50*/  ISETP.GE.AND P1, PT, R0, 0x1, PT ;  /* 0x000000010000780c */ /* 0x002fda0003f26270 */
[----:B--2---:R-:W-:Y:S05]  /*ad60*/  @!P1 BRA `(.L_x_73) ;  /* 0x0000002000109947 */ /* 0x004fea0003800000 */
[----:B------:R-:W-:Y:S01]  /*ad70*/  VIADD R0, R0, 0x7f ;  /* 0x0000007f00007836 */ /* 0x000fe20000000000 */
[----:B------:R-:W-:Y:S01]  /*ad80*/  UMOV UR5, URZ ;  /* 0x0000003f00057c82 */ /* 0x000fe20008000000 */
[----:B------:R-:W-:Y:S01]  /*ad90*/  UMOV UR4, 0x78 ;  /* 0x0000007800047882 */ /* 0x000fe20000000000 */
[----:B------:R-:W-:Y:S01]  /*ada0*/  IMAD.MOV.U32 R5, RZ, RZ, 0x1 ;  /* 0x00000001ff057424 */ /* 0x000fe200078e00ff */
[----:B------:R-:W-:Y:S01]  /*adb0*/  ULOP3.LUT UR7, UR14, 0x1, URZ, 0xfc, !UPT ;  /* 0x000000010e077892 */ /* 0x000fe2000f8efc3f */
[----:B------:R-:W-:Y:S01]  /*adc0*/  SHF.R.S32.HI R3, RZ, 0x1f, R0 ;  /* 0x0000001fff037819 */ /* 0x000fe20000011400 */
[----:B------:R-:W-:Y:S01]  /*add0*/  IMAD.U32 R4, RZ, RZ, UR5 ;  /* 0x00000005ff047e24 */ /* 0x000fe2000f8e00ff */
[----:B------:R-:W-:Y:S01]  /*ade0*/  ULDC.64 UR22, c[0x0][0x198] ;  /* 0x0000660000167ab9 */ /* 0x000fe20000000a00 */
[----:B------:R-:W-:Y:S01]  /*adf0*/  UMOV UR13, URZ ;  /* 0x0000003f000d7c82 */ /* 0x000fe20008000000 */
[----:B------:R-:W-:Y:S01]  /*ae00*/  LEA.HI R3, R3, R0, RZ, 0x7 ;  /* 0x0000000003037211 */ /* 0x000fe200078f38ff */
[----:B------:R-:W-:Y:S01]  /*ae10*/  IMAD.MOV.U32 R0, RZ, RZ, RZ ;  /* 0x000000ffff007224 */ /* 0x000fe200078e00ff */
[----:B------:R-:W-:-:S02]  /*ae20*/  UMOV UR6, URZ ;  /* 0x0000003f00067c82 */ /* 0x000fc40008000000 */
[----:B------:R-:W-:Y:S01]  /*ae30*/  LEA.HI.SX32 R2, R3, 0x1, 0x19 ;  /* 0x0000000103027811 */ /* 0x000fe200078fcaff */
[----:B------:R-:W-:-:S07]  /*ae40*/  IMAD.U32 R3, RZ, RZ, UR4 ;  /* 0x00000004ff037e24 */ /* 0x000fce000f8e00ff */
.L_x_82:
[----:B------:R-:W-:-:S06]  /*ae50*/  UISETP.NE.AND UP0, UPT, UR7, 0x3, UPT ;  /* 0x000000030700788c */ /* 0x000fcc000bf05270 */
[----:B------:R-:W-:-:S13]  /*ae60*/  PLOP3.LUT P3, PT, PT, PT, UP0, 0x80, 0x0 ;  /* 0x000000000000781c */ /* 0x000fda0003f6f008 */
[----:B------:R-:W-:Y:S05]  /*ae70*/  @!P3 BRA `(.L_x_74) ;  /* 0x000000000004b947 */ /* 0x000fea0003800000 */
[----:B------:R-:W-:Y:S01]  /*ae80*/  BPT.TRAP 0x1 ;  /* 0x000000040000795c */ /* 0x000fe20000300000 */
.L_x_74:
[----:B------:R-:W1:Y:S01]  /*ae90*/  S2UR UR5, SR_CgaCtaId ;  /* 0x00000000000579c3 */ /* 0x000e620000008800 */
[----:B------:R-:W-:Y:S01]  /*aea0*/  UMOV UR4, 0x400 ;  /* 0x0000040000047882 */ /* 0x000fe20000000000 */
[----:B------:R-:W-:Y:S02]  /*aeb0*/  SHF.L.U32 R6, R0, 0x1f, RZ ;  /* 0x0000001f00067819 */ /* 0x000fe400000006ff */
[----:B------:R-:W-:Y:S01]  /*aec0*/  LOP3.LUT P2, RZ, R5, 0xff, RZ, 0xc0, !PT ;  /* 0x000000ff05ff7812 */ /* 0x000fe2000784c0ff */
[----:B-1----:R-:W-:-:S04]  /*aed0*/  ULEA UR4, UR5, UR4, 0x18 ;  /* 0x0000000405047291 */ /* 0x002fc8000f8ec03f */
[----:B------:R-:W-:-:S09]  /*aee0*/  ULEA UR8, UR6, UR4, 0x3 ;  /* 0x0000000406087291 */ /* 0x000fd2000f8e183f */
[----:B------:R-:W1:Y:S02]  /*aef0*/  SYNCS.PHASECHK.TRANS64.TRYWAIT P1, [UR8+0x58880], R6 ;  /* 0x05888006ff0075a7 */ /* 0x000e640008020148 */
[----:B-1----:R-:W-:Y:S05]  /*af00*/  @!P1 BRA `(.L_x_75) ;  /* 0x0000004000249947 */ /* 0x002fea0003800000 */
.L_x_143:
[----:B------:R-:W-:Y:S04]  /*af10*/  BSSY B0, `(.L_x_76) ;  /* 0x0000003000007945 */ /* 0x000fe80003800000 */
[----:B------:R-:W-:Y:S05]  /*af20*/  @!P0 BRA `(.L_x_77) ;  /* 0x0000000000048947 */ /* 0x000fea0003800000 */
[----:B------:R-:W-:-:S04]  /*af30*/  DEPBAR.LE SB0, 0x1 ;  /* 0x000080400000791a */ /* 0x000fc80000000000 */
.L_x_77:
[----:B------:R-:W-:Y:S05]  /*af40*/  BSYNC B0 ;  /* 0x0000000000007941 */ /* 0x000fea0003800000 */
.L_x_76:
[----:B------:R-:W-:Y:S05]  /*af50*/  @P2 BRA `(.L_x_78) ;  /* 0x0000000000242947 */ /* 0x000fea0003800000 */
[----:B------:R-:W-:Y:S05]  /*af60*/  @!P3 BRA `(.L_x_79) ;  /* 0x000000000004b947 */ /* 0x000fea0003800000 */
[----:B------:R-:W-:Y:S01]  /*af70*/  BPT.TRAP 0x1 ;  /* 0x000000040000795c */ /* 0x000fe20000300000 */
.L_x_79:
[----:B------:R-:W-:Y:S02]  /*af80*/  ULEA UR8, UR13, UR4, 0x3 ;  /* 0x000000040d087291 */ /* 0x000fe4000f8e183f */
[----:B------:R-:W-:Y:S02]  /*af90*/  UIADD3 UR13, UR13, 0x1, URZ ;  /* 0x000000010d0d7890 */ /* 0x000fe4000fffe03f */
[----:B------:R-:W-:Y:S02]  /*afa0*/  UIADD3 UR8, UR8, 0x58890, URZ ;  /* 0x0005889008087890 */ /* 0x000fe4000fffe03f */
[----:B------:R-:W-:Y:S02]  /*afb0*/  UISETP.NE.AND UP0, UPT, UR13, 0x2, UPT ;  /* 0x000000020d00788c */ /* 0x000fe4000bf05270 */
[----:B------:R-:W-:Y:S02]  /*afc0*/  UPRMT UR8, UR5, 0x654, UR8 ;  /* 0x0000065405087896 */ /* 0x000fe40008000008 */
[----:B------:R-:W-:-:S07]  /*afd0*/  USEL UR13, UR13, URZ, UP0 ;  /* 0x0000003f0d0d7287 */ /* 0x000fce0008000000 */
[----:B------:R-:W-:Y:S05]  /*afe0*/  SYNCS.ARRIVE.TRANS64.RED.A1T0 RZ, [UR8], RZ ;  /* 0x000000ffffff79a7 */ /* 0x000fea0008100408 */
.L_x_78:
[----:B------:R-:W-:Y:S04]  /*aff0*/  BSSY B0, `(.L_x_80) ;  /* 0x00001cc000007945 */ /* 0x000fe80003800000 */
[----:B------:R-:W-:Y:S05]  /*b000*/  @!P0 BRA `(.L_x_81) ;  /* 0x0000001c00288947 */ /* 0x000fea0003800000 */
[C---:B------:R-:W-:Y:S01]  /*b010*/  R2UR UR11, R4.reuse ;  /* 0x00000000040b72ca */ /* 0x040fe200000e0000 */
[----:B------:R-:W2:Y:S01]  /*b020*/  S2UR UR10, SR_CTAID.Y ;  /* 0x00000000000a79c3 */ /* 0x000ea20000002600 */
[----:B------:R3:W-:Y:S01]  /*b030*/  STL [R1+0x200], R0 ;  /* 0x0002000001007387 */ /* 0x0007e20000100800 */
[----:B------:R-:W-:Y:S01]  /*b040*/  ULEA UR15, UR6, UR4, 0x10 ;  /* 0x00000004060f7291 */ /* 0x000fe2000f8e803f */
[----:B-1----:R-:W-:Y:S01]  /*b050*/  MOV R5, UR5 ;  /* 0x0000000500057c02 */ /* 0x002fe20008000f00 */
[----:B------:R-:W-:Y:S01]  /*b060*/  UIADD3 UR30, UP0, UR22, 0x6f0, URZ ;  /* 0x000006f0161e7890 */ /* 0x000fe2000ff1e03f */
[----:B------:R-:W-:Y:S01]  /*b070*/  R2UR UR9, R3 ;  /* 0x00000000030972ca */ /* 0x000fe200000e0000 */
[----:B------:R-:W-:Y:S01]  /*b080*/  UIADD3 UR40, UR15, 0x38000, URZ ;  /* 0x000380000f287890 */ /* 0x000fe2000fffe03f */
[----:B------:R-:W-:Y:S01]  /*b090*/  MOV R6, UR7 ;  /* 0x0000000700067c02 */ /* 0x000fe20008000f00 */
[----:B------:R-:W1:Y:S01]  /*b0a0*/  S2UR UR8, SR_CTAID.Z ;  /* 0x00000000000879c3 */ /* 0x000e620000002700 */
[----:B------:R-:W-:Y:S01]  /*b0b0*/  UIADD3.X UR31, URZ, UR23, URZ, UP0, !UPT ;  /* 0x000000173f1f7290 */ /* 0x000fe200087fe43f */
[----:B------:R-:W-:Y:S01]  /*b0c0*/  MOV R7, UR13 ;  /* 0x0000000d00077c02 */ /* 0x000fe20008000f00 */
[----:B------:R-:W-:Y:S01]  /*b0d0*/  UMOV UR41, URZ ;  /* 0x0000003f00297c82 */ /* 0x000fe20008000000 */
[----:B---3--:R-:W-:Y:S01]  /*b0e0*/  MOV R0, UR14 ;  /* 0x0000000e00007c02 */ /* 0x008fe20008000f00 */
[----:B------:R-:W-:Y:S01]  /*b0f0*/  UIADD3 UR42, UR11, 0x50, URZ ;  /* 0x000000500b2a7890 */ /* 0x000fe2000fffe03f */
[----:B------:R-:W-:Y:S01]  /*b100*/  STL [R1+0x204], R2 ;  /* 0x0002040201007387 */ /* 0x000fe20000100800 */
[----:B------:R-:W-:Y:S01]  /*b110*/  UIADD3 UR5, UR11, 0x10, URZ ;  /* 0x000000100b057890 */ /* 0x000fe2000fffe03f */
[----:B------:R-:W-:Y:S01]  /*b120*/  S2UR UR21, SR_CTAID.Z ;  /* 0x00000000001579c3 */ /* 0x000fe20000002700 */
[----:B------:R-:W-:Y:S01]  /*b130*/  UIADD3 UR50, UR11, 0x38, URZ ;  /* 0x000000380b327890 */ /* 0x000fe2000fffe03f */
[----:B------:R3:W-:Y:S01]  /*b140*/  STL [R1+0x110], R0 ;  /* 0x0001100001007387 */ /* 0x0007e20000100800 */
[----:B------:R-:W-:Y:S01]  /*b150*/  MOV R15, UR42 ;  /* 0x0000002a000f7c02 */ /* 0x000fe20008000f00 */
[----:B------:R-:W-:Y:S01]  /*b160*/  UIADD3 UR7, UR11, 0x20, URZ ;  /* 0x000000200b077890 */ /* 0x000fe2000fffe03f */
[----:B------:R-:W-:Y:S01]  /*b170*/  R2UR UR42, R4 ;  /* 0x00000000042a72ca */ /* 0x000fe200000e0000 */
[----:B------:R-:W-:Y:S01]  /*b180*/  IMAD.U32 R8, RZ, RZ, UR5 ;  /* 0x00000005ff087e24 */ /* 0x000fe2000f8e00ff */
[----:B------:R-:W-:Y:S01]  /*b190*/  UIADD3 UR5, UR11, 0x28, URZ ;  /* 0x000000280b057890 */ /* 0x000fe2000fffe03f */
[----:B------:R-:W-:Y:S01]  /*b1a0*/  MOV R17, UR50 ;  /* 0x0000003200117c02 */ /* 0x000fe20008000f00 */
[----:B--2---:R-:W-:Y:S01]  /*b1b0*/  UMOV UR43, UR10 ;  /* 0x0000000a002b7c82 */ /* 0x004fe20008000000 */
[----:B------:R-:W-:Y:S01]  /*b1c0*/  IMAD.U32 R9, RZ, RZ, UR7 ;  /* 0x00000007ff097e24 */ /* 0x000fe2000f8e00ff */
[----:B------:R-:W-:Y:S01]  /*b1d0*/  MOV R14, UR43 ;  /* 0x0000002b000e7c02 */ /* 0x000fe20008000f00 */
[----:B------:R-:W-:Y:S01]  /*b1e0*/  UIADD3 UR34, UR11, 0x8, URZ ;  /* 0x000000080b227890 */ /* 0x000fe2000fffe03f */
[----:B---3--:R-:W-:Y:S01]  /*b1f0*/  MOV R0, UR4 ;  /* 0x0000000400007c02 */ /* 0x008fe20008000f00 */
[----:B------:R-:W-:Y:S01]  /*b200*/  UIADD3 UR4, UR11, 0x18, URZ ;  /* 0x000000180b047890 */ /* 0x000fe2000fffe03f */
[----:B------:R-:W2:Y:S01]  /*b210*/  S2UR UR43, SR_CTAID.Y ;  /* 0x00000000002b79c3 */ /* 0x000ea20000002600 */
[----:B-1----:R-:W-:Y:S01]  /*b220*/  UMOV UR44, UR8 ;  /* 0x00000008002c7c82 */ /* 0x002fe20008000000 */
[----:B------:R-:W-:Y:S01]  /*b230*/  IMAD.U32 R10, RZ, RZ, UR5 ;  /* 0x00000005ff0a7e24 */ /* 0x000fe2000f8e00ff */
[----:B------:R-:W-:Y:S01]  /*b240*/  MOV R13, UR44 ;  /* 0x0000002c000d7c02 */ /* 0x000fe20008000f00 */
[----:B------:R-:W-:Y:S01]  /*b250*/  UIADD3 UR5, UR11, 0x40, URZ ;  /* 0x000000400b057890 */ /* 0x000fe2000fffe03f */
[----:B------:R-:W-:Y:S01]  /*b260*/  IMAD.U32 R20, RZ, RZ, UR4 ;  /* 0x00000004ff147e24 */ /* 0x000fe2000f8e00ff */
[----:B------:R-:W-:Y:S01]  /*b270*/  UIADD3 UR4, UR11, 0x30, URZ ;  /* 0x000000300b047890 */ /* 0x000fe2000fffe03f */
[----:B------:R-:W-:Y:S01]  /*b280*/  R2UR UR50, R10 ;  /* 0x000000000a3272ca */ /* 0x000fe200000e0000 */
[----:B------:R-:W1:Y:S01]  /*b290*/  S2UR UR44, SR_CTAID.Z ;  /* 0x00000000002c79c3 */ /* 0x000e620000002700 */
[----:B------:R-:W-:Y:S01]  /*b2a0*/  UIADD3 UR32, UR15, 0x39000, URZ ;  /* 0x000390000f207890 */ /* 0x000fe2000fffe03f */
[----:B------:R-:W-:Y:S01]  /*b2b0*/  IMAD.U32 R19, RZ, RZ, UR5 ;  /* 0x00000005ff137e24 */ /* 0x000fe2000f8e00ff */
[----:B------:R-:W-:Y:S01]  /*b2c0*/  UIADD3 UR48, UR15, 0x3a000, URZ ;  /* 0x0003a0000f307890 */ /* 0x000fe2000fffe03f */
[----:B------:R-:W-:Y:S01]  /*b2d0*/  IMAD.U32 R16, RZ, RZ, UR4 ;  /* 0x00000004ff107e24 */ /* 0x000fe2000f8e00ff */
[----:B------:R-:W-:Y:S01]  /*b2e0*/  UIADD3 UR4, UR11, 0x48, URZ ;  /* 0x000000480b047890 */ /* 0x000fe2000fffe03f */
[----:B------:R-:W-:Y:S01]  /*b2f0*/  STL [R1+0x208], R7 ;  /* 0x0002080701007387 */ /* 0x000fe20000100800 */
[----:B------:R-:W-:Y:S01]  /*b300*/  UMOV UR35, UR10 ;  /* 0x0000000a00237c82 */ /* 0x000fe20008000000 */
[----:B------:R-:W3:Y:S01]  /*b310*/  S2UR UR7, SR_CTAID.Y ;  /* 0x00000000000779c3 */ /* 0x000ee20000002600 */
[----:B------:R-:W-:Y:S01]  /*b320*/  UMOV UR51, UR10 ;  /* 0x0000000a00337c82 */ /* 0x000fe20008000000 */
[----:B------:R-:W-:Y:S01]  /*b330*/  UMOV UR52, UR8 ;  /* 0x0000000800347c82 */ /* 0x000fe20008000000 */
[----:B------:R-:W-:Y:S01]  /*b340*/  IMAD.U32 R12, RZ, RZ, UR4 ;  /* 0x00000004ff0c7e24 */ /* 0x000fe2000f8e00ff */
[----:B------:R-:W-:Y:S01]  /*b350*/  UIADD3 UR4, UR42, 0x58, URZ ;  /* 0x000000582a047890 */ /* 0x000fe2000fffe03f */
[----:B------:R-:W-:Y:S01]  /*b360*/  MOV R21, UR50 ;  /* 0x0000003200157c02 */ /* 0x000fe20008000f00 */
[----:B------:R-:W-:Y:S01]  /*b370*/  UMOV UR10, URZ ;  /* 0x0000003f000a7c82 */ /* 0x000fe20008000000 */
[----:B------:R-:W-:Y:S01]  /*b380*/  R2UR UR50, R8 ;  /* 0x00000000083272ca */ /* 0x000fe200000e0000 */
[----:B------:R-:W4:Y:S01]  /*b390*/  S2UR UR5, SR_CTAID.Z ;  /* 0x00000000000579c3 */ /* 0x000f220000002700 */
[----:B------:R-:W-:Y:S01]  /*b3a0*/  UMOV UR36, UR8 ;  /* 0x0000000800247c82 */ /* 0x000fe20008000000 */
[----:B------:R-:W-:Y:S01]  /*b3b0*/  IMAD.U32 R10, RZ, RZ, UR4 ;  /* 0x00000004ff0a7e24 */ /* 0x000fe2000f8e00ff */
[----:B------:R-:W-:Y:S01]  /*b3c0*/  UIADD3 UR4, UR42, 0x60, URZ ;  /* 0x000000602a047890 */ /* 0x000fe2000fffe03f */
[----:B------:R-:W-:Y:S01]  /*b3d0*/  MOV R2, UR52 ;  /* 0x0000003400027c02 */ /* 0x000fe20008000f00 */
[----:B------:R-:W-:Y:S01]  /*b3e0*/  UMOV UR33, UR41 ;  /* 0x0000002900217c82 */ /* 0x000fe20008000000 */
[----:B------:R-:W-:Y:S01]  /*b3f0*/  MOV R18, UR51 ;  /* 0x0000003300127c02 */ /* 0x000fe20008000f00 */
[----:B--2---:R-:W-:Y:S01]  /*b400*/  UMOV UR51, UR43 ;  /* 0x0000002b00337c82 */ /* 0x004fe20008000000 */
[----:B-1----:R1:W-:Y:S01]  /*b410*/  UTMAREDG.4D.ADD [UR40], [UR30] ;  /* 0x000000281e0073b6 */ /* 0x0023e20008018000 */
[----:B------:R-:W-:Y:S01]  /*b420*/  IMAD.U32 R11, RZ, RZ, UR4 ;  /* 0x00000004ff0b7e24 */ /* 0x000fe2000f8e00ff */
[----:B------:R-:W-:Y:S01]  /*b430*/  UIADD3 UR4, UR9, -0x10, URZ ;  /* 0xfffffff009047890 */ /* 0x000fe2000fffe03f */
[----:B------:R-:W2:Y:S01]  /*b440*/  S2UR UR37, SR_CTAID.Y ;  /* 0x00000000002579c3 */ /* 0x000ea20000002600 */
[----:B------:R-:W-:Y:S01]  /*b450*/  UMOV UR52, UR44 ;  /* 0x0000002c00347c82 */ /* 0x000fe20008000000 */
[----:B------:R-:W-:Y:S01]  /*b460*/  UMOV UR49, UR10 ;  /* 0x0000000a00317c82 */ /* 0x000fe20008000000 */
[----:B------:R-:W-:Y:S01]  /*b470*/  UMOV UR14, UR50 ;  /* 0x00000032000e7c82 */ /* 0x000fe20008000000 */
[----:B------:R-:W-:Y:S01]  /*b480*/  UIADD3 UR9, UR9, -0x8, URZ ;  /* 0xfffffff809097890 */ /* 0x000fe2000fffe03f */
[----:B------:R-:W-:Y:S01]  /*b490*/  IMAD.U32 R8, RZ, RZ, UR4 ;  /* 0x00000004ff087e24 */ /* 0x000fe2000f8e00ff */
[----:B------:R-:W-:Y:S01]  /*b4a0*/  UMOV UR4, UR42 ;  /* 0x0000002a00047c82 */ /* 0x000fe20008000000 */
[----:B------:R-:W-:Y:S01]  /*b4b0*/  UTMAREDG.4D.ADD [UR32], [UR30] ;  /* 0x000000201e0073b6 */ /* 0x000fe20008018000 */
[----:B------:R4:W-:Y:S04]  /*b4c0*/  STL [R1+0x20c], R6 ;  /* 0x00020c0601007387 */ /* 0x0009e80000100800 */
[----:B------:R2:W-:Y:S01]  /*b4d0*/  STL [R1+0x210], R5 ;  /* 0x0002100501007387 */ /* 0x0005e20000100800 */
[----:B-1----:R-:W-:Y:S01]  /*b4e0*/  R2UR UR42, R19 ;  /* 0x00000000132a72ca */ /* 0x002fe200000e0000 */
[----:B------:R-:W-:Y:S01]  /*b4f0*/  UIADD3 UR40, UR15, 0x3c000, URZ ;  /* 0x0003c0000f287890 */ /* 0x000fe2000fffe03f */
[----:B------:R1:W-:Y:S01]  /*b500*/  UTMAREDG.4D.ADD [UR48], [UR30] ;  /* 0x000000301e0073b6 */ /* 0x0003e20008018000 */
[----:B---3--:R-:W-:Y:S01]  /*b510*/  UMOV UR43, UR7 ;  /* 0x00000007002b7c82 */ /* 0x008fe20008000000 */
[----:B----4-:R-:W-:Y:S01]  /*b520*/  UMOV UR44, UR5 ;  /* 0x00000005002c7c82 */ /* 0x010fe20008000000 */
[----:B------:R-:W-:Y:S01]  /*b530*/  MOV R6, UR43 ;  /* 0x0000002b00067c02 */ /* 0x000fe20008000f00 */
[----:B------:R-:W-:Y:S01]  /*b540*/  UMOV UR41, UR10 ;  /* 0x0000000a00297c82 */ /* 0x000fe20008000000 */
[----:B------:R-:W-:Y:S01]  /*b550*/  S2UR UR11, SR_CTAID.Y ;  /* 0x00000000000b79c3 */ /* 0x000fe20000002600 */
[----:B--2---:R-:W-:Y:S01]  /*b560*/  MOV R5, UR44 ;  /* 0x0000002c00057c02 */ /* 0x004fe20008000f00 */
[----:B------:R-:W-:-:S04]  /*b570*/  UMOV UR8, UR34 ;  /* 0x0000002200087c82 */ /* 0x000fc80008000000 */
[----:B------:R-:W-:Y:S02]  /*b580*/  MOV R19, UR42 ;  /* 0x0000002a00137c02 */ /* 0x000fe40008000f00 */
[----:B------:R-:W-:Y:S01]  /*b590*/  R2UR UR42, R9 ;  /* 0x00000000092a72ca */ /* 0x000fe200000e0000 */
[----:B------:R-:W-:Y:S01]  /*b5a0*/  IMAD.U32 R9, RZ, RZ, UR9 ;  /* 0x00000009ff097e24 */ /* 0x000fe2000f8e00ff */
[----:B-1----:R-:W-:Y:S01]  /*b5b0*/  R2UR UR50, R21 ;  /* 0x00000000153272ca */ /* 0x002fe200000e0000 */
[----:B------:R-:W-:Y:S01]  /*b5c0*/  UIADD3 UR48, UR15, 0x3d000, URZ ;  /* 0x0003d0000f307890 */ /* 0x000fe2000fffe03f */
[----:B------:R-:W-:Y:S01]  /*b5d0*/  MOV R21, UR40 ;  /* 0x0000002800157c02 */ /* 0x000fe20008000f00 */
[----:B------:R-:W-:-:S08]  /*b5e0*/  UIADD3 UR40, UR15, 0x3b000, URZ ;  /* 0x0003b0000f287890 */ /* 0x000fd0000fffe03f */
[----:B------:R-:W-:Y:S01]  /*b5f0*/  MOV R7, UR42 ;  /* 0x0000002a00077c02 */ /* 0x000fe20008000f00 */
[----:B------:R-:W-:Y:S01]  /*b600*/  UMOV UR51, UR7 ;  /* 0x0000000700337c82 */ /* 0x000fe20008000000 */
[----:B------:R-:W-:Y:S01]  /*b610*/  R2UR UR42, R20 ;  /* 0x00000000142a72ca */ /* 0x000fe200000e0000 */
[----:B------:R-:W1:Y:S01]  /*b620*/  S2UR UR9, SR_CTAID.Z ;  /* 0x00000000000979c3 */ /* 0x000e620000002700 */
[----:B------:R-:W-:-:S11]  /*b630*/  UMOV UR52, UR5 ;  /* 0x0000000500347c82 */ /* 0x000fd60008000000 */
[----:B------:R2:W-:Y:S01]  /*b640*/  UTMAREDG.4D.ADD [UR40], [UR30] ;  /* 0x000000281e0073b6 */ /* 0x0005e20008018000 */
[----:B------:R-:W-:Y:S01]  /*b650*/  UMOV UR13, UR42 ;  /* 0x0000002a000d7c82 */ /* 0x000fe20008000000 */
[----:B--2---:R-:W-:Y:S02]  /*b660*/  R2UR UR44, R5 ;  /* 0x00000000052c72ca */ /* 0x004fe400000e0000 */
[----:B------:R-:W-:Y:S01]  /*b670*/  R2UR UR43, R6 ;  /* 0x00000000062b72ca */ /* 0x000fe200000e0000 */
[----:B------:R-:W-:Y:S01]  /*b680*/  UMOV UR5, UR50 ;  /* 0x0000003200057c82 */ /* 0x000fe20008000000 */
[----:B------:R-:W-:Y:S01]  /*b690*/  R2UR UR42, R7 ;  /* 0x00000000072a72ca */ /* 0x000fe200000e0000 */
[----:B------:R-:W-:Y:S01]  /*b6a0*/  UMOV UR36, UR21 ;  /* 0x0000001500247c82 */ /* 0x000fe20008000000 */
[----:B------:R-:W-:Y:S01]  /*b6b0*/  R2UR UR40, R21 ;  /* 0x00000000152872ca */ /* 0x000fe200000e0000 */
[----:B------:R-:W-:Y:S01]  /*b6c0*/  UMOV UR35, UR37 ;  /* 0x0000002500237c82 */ /* 0x000fe20008000000 */
[----:B------:R-:W-:Y:S01]  /*b6d0*/  R2UR UR34, R12 ;  /* 0x000000000c2272ca */ /* 0x000fe200000e0000 */
[----:B------:R-:W-:Y:S01]  /*b6e0*/  UIADD3 UR32, UR15, 0x41000, URZ ;  /* 0x000410000f207890 */ /* 0x000fe2000fffe03f */
[----:B------:R-:W-:Y:S01]  /*b6f0*/  R2UR UR18, R10 ;  /* 0x000000000a1272ca */ /* 0x000fe200000e0000 */
[----:B------:R-:W-:Y:S01]  /*b700*/  UMOV UR59, UR37 ;  /* 0x00000025003b7c82 */ /* 0x000fe20008000000 */
[----:B------:R-:W-:Y:S01]  /*b710*/  UMOV UR33, 0x20 ;  /* 0x0000002000217882 */ /* 0x000fe20000000000 */
[----:B------:R-:W-:Y:S01]  /*b720*/  UIADD3 UR16, UR15, 0x43000, URZ ;  /* 0x000430000f107890 */ /* 0x000fe2000fffe03f */
[----:B------:R-:W2:Y:S01]  /*b730*/  LDL.LU R5, [R1+0x210] ;  /* 0x0002100001057983 */ /* 0x000ea20000300800 */
[----:B------:R-:W-:Y:S01]  /*b740*/  UMOV UR60, UR21 ;  /* 0x00000015003c7c82 */ /* 0x000fe20008000000 */
[----:B------:R-:W-:Y:S01]  /*b750*/  UMOV UR17, UR10 ;  /* 0x0000000a00117c82 */ /* 0x000fe20008000000 */
[----:B------:R-:W-:Y:S01]  /*b760*/  UIADD3 UR56, UR15, 0x38400, URZ ;  /* 0x000384000f387890 */ /* 0x000fe2000fffe03f */
[----:B------:R-:W3:Y:S01]  /*b770*/  LDL.LU R6, [R1+0x20c] ;  /* 0x00020c0001067983 */ /* 0x000ee20000300800 */
[----:B------:R4:W-:Y:S01]  /*b780*/  UTMAREDG.4D.ADD [UR40], [UR30] ;  /* 0x000000281e0073b6 */ /* 0x0009e20008018000 */
[----:B------:R1:W-:Y:S01]  /*b790*/  UTMAREDG.4D.ADD [UR48], [UR30] ;  /* 0x000000301e0073b6 */ /* 0x0003e20008018000 */
[----:B------:R-:W-:Y:S01]  /*b7a0*/  UMOV UR7, UR42 ;  /* 0x0000002a00077c82 */ /* 0x000fe20008000000 */
[----:B------:R-:W-:Y:S01]  /*b7b0*/  UMOV UR57, 0x20 ;  /* 0x0000002000397882 */ /* 0x000fe20000000000 */
[----:B------:R-:W-:Y:S01]  /*b7c0*/  UMOV UR58, UR4 ;  /* 0x00000004003a7c82 */ /* 0x000fe20008000000 */
[----:B------:R-:W-:Y:S01]  /*b7d0*/  UIADD3 UR24, UR15, 0x3c400, URZ ;  /* 0x0003c4000f187890 */ /* 0x000fe2000fffe03f */
[----:B------:R-:W-:Y:S01]  /*b7e0*/  UMOV UR25, 0x20 ;  /* 0x0000002000197882 */ /* 0x000fe20000000000 */
[----:B------:R-:W2:Y:S01]  /*b7f0*/  LDL.LU R7, [R1+0x208] ;  /* 0x0002080001077983 */ /* 0x000ea20000300800 */
[----:B----4-:R-:W-:-:S02]  /*b800*/  R2UR UR42, R19 ;  /* 0x00000000132a72ca */ /* 0x010fc400000e0000 */
[----:B-1----:R-:W-:Y:S02]  /*b810*/  R2UR UR52, R2 ;  /* 0x00000000023472ca */ /* 0x002fe400000e0000 */
[----:B------:R-:W-:Y:S02]  /*b820*/  R2UR UR50, R17 ;  /* 0x00000000113272ca */ /* 0x000fe400000e0000 */
[----:B------:R-:W-:Y:S01]  /*b830*/  R2UR UR51, R18 ;  /* 0x00000000123372ca */ /* 0x000fe200000e0000 */
[----:B------:R-:W-:Y:S01]  /*b840*/  UIADD3 UR48, UR15, 0x3f000, URZ ;  /* 0x0003f0000f307890 */ /* 0x000fe2000fffe03f */
[----:B------:R4:W5:Y:S01]  /*b850*/  LDL.LU R2, [R1+0x204] ;  /* 0x0002040001027983 */ /* 0x0009620000300800 */
[----:B------:R-:W-:-:S04]  /*b860*/  UIADD3 UR40, UR15, 0x40000, URZ ;  /* 0x000400000f287890 */ /* 0x000fc8000fffe03f */
[----:B------:R-:W-:Y:S01]  /*b870*/  UMOV UR54, UR42 ;  /* 0x0000002a00367c82 */ /* 0x000fe20008000000 */
[----:B------:R-:W-:Y:S01]  /*b880*/  UMOV UR46, UR18 ;  /* 0x00000012002e7c82 */ /* 0x000fe20008000000 */
[----:B------:R-:W-:Y:S01]  /*b890*/  MOV R20, UR48 ;  /* 0x0000003000147c02 */ /* 0x000fe20008000f00 */
[----:B------:R-:W-:Y:S01]  /*b8a0*/  UIADD3 UR48, UR15, 0x3e000, URZ ;  /* 0x0003e0000f307890 */ /* 0x000fe2000fffe03f */
[----:B------:R-:W-:Y:S01]  /*b8b0*/  MOV R17, UR52 ;  /* 0x0000003400117c02 */ /* 0x000fe20008000f00 */
[----:B------:R-:W-:Y:S01]  /*b8c0*/  UMOV UR52, UR9 ;  /* 0x0000000900347c82 */ /* 0x000fe20008000000 */
[----:B------:R-:W1:Y:S01]  /*b8d0*/  S2UR UR9, SR_CTAID.Z ;  /* 0x00000000000979c3 */ /* 0x000e620000002700 */
[----:B------:R-:W-:Y:S01]  /*b8e0*/  MOV R19, UR50 ;  /* 0x0000003200137c02 */ /* 0x000fe20008000f00 */
[----:B------:R-:W-:Y:S01]  /*b8f0*/  UMOV UR53, UR34 ;  /* 0x0000002200357c82 */ /* 0x000fe20008000000 */
[----:B------:R-:W-:Y:S01]  /*b900*/  R2UR UR50, R16 ;  /* 0x00000000103272ca */ /* 0x000fe200000e0000 */
[----:B------:R-:W-:Y:S01]  /*b910*/  UMOV UR26, UR7 ;  /* 0x00000007001a7c82 */ /* 0x000fe20008000000 */
[----:B------:R-:W-:Y:S01]  /*b920*/  MOV R18, UR51 ;  /* 0x0000003300127c02 */ /* 0x000fe20008000f00 */
[----:B------:R-:W-:Y:S01]  /*b930*/  UMOV UR51, UR11 ;  /* 0x0000000b00337c82 */ /* 0x000fe20008000000 */
[----:B------:R-:W-:Y:S01]  /*b940*/  MOV R16, UR37 ;  /* 0x0000002500107c02 */ /* 0x000fe20008000f00 */
[----:B------:R-:W4:Y:S03]  /*b950*/  S2UR UR11, SR_CTAID.Y ;  /* 0x00000000000b79c3 */ /* 0x000f260000002600 */
[----:B------:R-:W-:-:S05]  /*b960*/  R2UR UR37, R16 ;  /* 0x00000000102572ca */ /* 0x000fca00000e0000 */
[----:B------:R4:W-:Y:S01]  /*b970*/  UTMAREDG.4D.ADD [UR48], [UR30] ;  /* 0x000000301e0073b6 */ /* 0x0009e20008018000 */
[----:B------:R-:W-:Y:S01]  /*b980*/  UMOV UR61, UR50 ;  /* 0x00000032003d7c82 */ /* 0x000fe20008000000 */
[----:B-1----:R-:W-:-:S06]  /*b990*/  UMOV UR44, UR9 ;  /* 0x00000009002c7c82 */ /* 0x002fcc0008000000 */
[----:B------:R-:W-:Y:S01]  /*b9a0*/  UMOV UR27, UR37 ;  /* 0x00000025001b7c82 */ /* 0x000fe20008000000 */
[----:B----4-:R-:W-:Y:S01]  /*b9b0*/  UMOV UR43, UR11 ;  /* 0x0000000b002b7c82 */ /* 0x010fe20008000000 */
[----:B------:R-:W-:Y:S02]  /*b9c0*/  R2UR UR52, R17 ;  /* 0x00000000113472ca */ /* 0x000fe400000e0000 */
[----:B------:R-:W-:Y:S02]  /*b9d0*/  R2UR UR51, R18 ;  /* 0x00000000123372ca */ /* 0x000fe400000e0000 */
[----:B------:R-:W-:Y:S02]  /*b9e0*/  R2UR UR50, R19 ;  /* 0x00000000133272ca */ /* 0x000fe400000e0000 */
[----:B------:R-:W-:Y:S02]  /*b9f0*/  R2UR UR48, R20 ;  /* 0x00000000143072ca */ /* 0x000fe400000e0000 */
[----:B------:R-:W-:Y:S01]  /*ba00*/  MOV R17, UR36 ;  /* 0x0000002400117c02 */ /* 0x000fe20008000f00 */
[----:B------:R-:W-:Y:S01]  /*ba10*/  UMOV UR36, UR9 ;  /* 0x0000000900247c82 */ /* 0x000fe20008000000 */
[----:B------:R-:W1:Y:S01]  /*ba20*/  S2UR UR9, SR_CTAID.Z ;  /* 0x00000000000979c3 */ /* 0x000e620000002700 */
[----:B------:R-:W-:Y:S01]  /*ba30*/  MOV R18, UR35 ;  /* 0x0000002300127c02 */ /* 0x000fe20008000f00 */
[----:B------:R-:W-:Y:S01]  /*ba40*/  UMOV UR35, UR11 ;  /* 0x0000000b00237c82 */ /* 0x000fe20008000000 */
[----:B------:R-:W-:Y:S01]  /*ba50*/  MOV R19, UR33 ;  /* 0x0000002100137c02 */ /* 0x000fe20008000f00 */
[----:B------:R-:W-:-:S03]  /*ba60*/  UMOV UR33, UR10 ;  /* 0x0000000a00217c82 */ /* 0x000fc60008000000 */
[----:B------:R-:W-:Y:S01]  /*ba70*/  UMOV UR55, UR50 ;  /* 0x0000003200377c82 */ /* 0x000fe20008000000 */
[----:B------:R-:W4:Y:S01]  /*ba80*/  S2UR UR11, SR_CTAID.Y ;  /* 0x00000000000b79c3 */ /* 0x000f220000002600 */
[----:B------:R1:W-:Y:S01]  /*ba90*/  UTMAREDG.4D.ADD [UR48], [UR30] ;  /* 0x000000301e0073b6 */ /* 0x0003e20008018000 */
[----:B------:R-:W-:-:S04]  /*baa0*/  MOV R16, UR55 ;  /* 0x0000003700107c02 */ /* 0x000fc80008000f00 */
[----:B------:R-:W-:Y:S01]  /*bab0*/  R2UR UR55, R16 ;  /* 0x00000000103772ca */ /* 0x000fe200000e0000 */
[----:B------:R4:W-:Y:S01]  /*bac0*/  UTMAREDG.4D.ADD [UR40], [UR30] ;  /* 0x000000281e0073b6 */ /* 0x0009e20008018000 */
[----:B-1----:R-:W-:Y:S01]  /*bad0*/  UMOV UR20, UR9 ;  /* 0x0000000900147c82 */ /* 0x002fe20008000000 */
[----:B------:R1:W-:Y:S01]  /*bae0*/  UTMAREDG.4D.ADD [UR32], [UR30] ;  /* 0x000000201e0073b6 */ /* 0x0003e20008018000 */
[----:B------:R-:W-:Y:S01]  /*baf0*/  R2UR UR50, R3 ;  /* 0x00000000033272ca */ /* 0x000fe200000e0000 */
[----:B------:R-:W-:Y:S01]  /*bb00*/  UMOV UR52, UR21 ;  /* 0x0000001500347c82 */ /* 0x000fe20008000000 */
[----:B------:R-:W-:Y:S01]  /*bb10*/  UIADD3 UR48, UR15, 0x44000, URZ ;  /* 0x000440000f307890 */ /* 0x000fe2000fffe03f */
[----:B------:R-:W-:Y:S01]  /*bb20*/  UMOV UR49, 0x20 ;  /* 0x0000002000317882 */ /* 0x000fe20000000000 */
[----:B------:R-:W-:Y:S01]  /*bb30*/  UMOV UR51, UR37 ;  /* 0x0000002500337c82 */ /* 0x000fe20008000000 */
[----:B------:R-:W-:Y:S01]  /*bb40*/  MOV R10, UR49 ;  /* 0x00000031000a7c02 */ /* 0x000fe20008000f00 */
[----:B----4-:R-:W-:Y:S01]  /*bb50*/  UMOV UR19, UR11 ;  /* 0x0000000b00137c82 */ /* 0x010fe20008000000 */
[----:B------:R-:W-:Y:S01]  /*bb60*/  R2UR UR44, R13 ;  /* 0x000000000d2c72ca */ /* 0x000fe200000e0000 */
[----:B------:R-:W-:Y:S01]  /*bb70*/  UIADD3 UR40, UR15, 0x42000, URZ ;  /* 0x000420000f287890 */ /* 0x000fe2000fffe03f */
[----:B------:R-:W-:Y:S01]  /*bb80*/  R2UR UR43, R14 ;  /* 0x000000000e2b72ca */ /* 0x000fe200000e0000 */
[----:B------:R-:W-:Y:S01]  /*bb90*/  UMOV UR49, UR10 ;  /* 0x0000000a00317c82 */ /* 0x000fe20008000000 */
[----:B------:R-:W-:Y:S01]  /*bba0*/  R2UR UR42, R15 ;  /* 0x000000000f2a72ca */ /* 0x000fe200000e0000 */
[----:B------:R-:W-:Y:S01]  /*bbb0*/  UMOV UR10, UR61 ;  /* 0x0000003d000a7c82 */ /* 0x000fe20008000000 */
[----:B------:R-:W-:-:S02]  /*bbc0*/  MOV R20, UR50 ;  /* 0x0000003200147c02 */ /* 0x000fc40008000f00 */
[----:B------:R-:W-:Y:S01]  /*bbd0*/  R2UR UR50, R11 ;  /* 0x000000000b3272ca */ /* 0x000fe200000e0000 */
[----:B-1----:R-:W-:Y:S01]  /*bbe0*/  UIADD3 UR32, UR15, 0x39400, URZ ;  /* 0x000394000f207890 */ /* 0x002fe2000fffe03f */
[----:B------:R-:W-:Y:S01]  /*bbf0*/  MOV R13, UR52 ;  /* 0x00000034000d7c02 */ /* 0x000fe20008000f00 */
[----:B------:R-:W-:Y:S01]  /*bc00*/  UMOV UR52, UR9 ;  /* 0x0000000900347c82 */ /* 0x000fe20008000000 */
[----:B------:R-:W1:Y:S01]  /*bc10*/  S2UR UR9, SR_CTAID.Y ;  /* 0x00000000000979c3 */ /* 0x000e620000002600 */
[----:B------:R-:W-:Y:S01]  /*bc20*/  R2UR UR36, R17 ;  /* 0x00000000112472ca */ /* 0x000fe200000e0000 */
[----:B------:R-:W-:Y:S01]  /*bc30*/  UMOV UR34, UR8 ;  /* 0x0000000800227c82 */ /* 0x000fe20008000000 */
[----:B------:R-:W-:Y:S02]  /*bc40*/  MOV R17, UR21 ;  /* 0x0000001500117c02 */ /* 0x000fe40008000f00 */
[----:B------:R4:W-:Y:S01]  /*bc50*/  UTMAREDG.4D.ADD [UR40], [UR30] ;  /* 0x000000281e0073b6 */ /* 0x0009e20008018000 */
[----:B------:R-:W-:Y:S01]  /*bc60*/  UMOV UR47, UR42 ;  /* 0x0000002a002f7c82 */ /* 0x000fe20008000000 */
[----:B------:R-:W-:Y:S01]  /*bc70*/  MOV R12, UR51 ;  /* 0x00000033000c7c02 */ /* 0x000fe20008000f00 */
[----:B------:R-:W-:Y:S01]  /*bc80*/  UMOV UR51, UR11 ;  /* 0x0000000b00337c82 */ /* 0x000fe20008000000 */
[----:B------:R-:W-:Y:S01]  /*bc90*/  R2UR UR21, R17 ;  /* 0x00000000111572ca */ /* 0x000fe200000e0000 */
[----:B------:R-:W-:Y:S01]  /*bca0*/  UMOV UR45, UR50 ;  /* 0x00000032002d7c82 */ /* 0x000fe20008000000 */
[----:B------:R-:W-:Y:S01]  /*bcb0*/  R2UR UR33, R19 ;  /* 0x00000000132172ca */ /* 0x000fe200000e0000 */
[----:B------:R-:W-:Y:S01]  /*bcc0*/  UMOV UR11, UR37 ;  /* 0x00000025000b7c82 */ /* 0x000fe20008000000 */
[----:B------:R1:W-:Y:S01]  /*bcd0*/  UTMAREDG.4D.ADD [UR16], [UR30] ;  /* 0x000000101e0073b6 */ /* 0x0003e20008018000 */
[----:B------:R-:W-:-:S02]  /*bce0*/  MOV R19, UR23 ;  /* 0x0000001700137c02 */ /* 0x000fc40008000f00 */
[----:B------:R-:W-:Y:S02]  /*bcf0*/  R2UR UR35, R18 ;  /* 0x00000000122372ca */ /* 0x000fe400000e0000 */
[----:B------:R-:W-:Y:S02]  /*bd00*/  R2UR UR23, R19 ;  /* 0x00000000131772ca */ /* 0x000fe400000e0000 */
[----:B------:R-:W-:Y:S01]  /*bd10*/  MOV R18, UR22 ;  /* 0x0000001600127c02 */ /* 0x000fe20008000f00 */
[----:B------:R1:W-:Y:S01]  /*bd20*/  UTMAREDG.4D.ADD [UR48], [UR30] ;  /* 0x000000301e0073b6 */ /* 0x0003e20008018000 */
[----:B------:R-:W-:Y:S01]  /*bd30*/  MOV R17, UR46 ;  /* 0x0000002e00117c02 */ /* 0x000fe20008000f00 */
[----:B------:R-:W-:Y:S01]  /*bd40*/  UMOV UR28, UR21 ;  /* 0x00000015001c7c82 */ /* 0x000fe20008000000 */
[----:B------:R-:W-:Y:S01]  /*bd50*/  R2UR UR22, R18 ;  /* 0x00000000121672ca */ /* 0x000fe200000e0000 */
[----:B----4-:R-:W-:Y:S01]  /*bd60*/  UIADD3 UR40, UR15, 0x46000, URZ ;  /* 0x000460000f287890 */ /* 0x010fe2000fffe03f */
[----:B------:R-:W-:Y:S01]  /*bd70*/  R2UR UR42, R9 ;  /* 0x00000000092a72ca */ /* 0x000fe200000e0000 */
[----:B------:R-:W-:Y:S01]  /*bd80*/  UMOV UR43, UR37 ;  /* 0x00000025002b7c82 */ /* 0x000fe20008000000 */
[----:B------:R-:W-:Y:S01]  /*bd90*/  UMOV UR44, UR21 ;  /* 0x00000015002c7c82 */ /* 0x000fe20008000000 */
[----:B------:R-:W-:Y:S01]  /*bda0*/  MOV R19, UR43 ;  /* 0x0000002b00137c02 */ /* 0x000fe20008000f00 */
[----:B-1----:R-:W-:Y:S01]  /*bdb0*/  UMOV UR43, UR9 ;  /* 0x00000009002b7c82 */ /* 0x002fe20008000000 */
[----:B------:R-:W-:Y:S01]  /*bdc0*/  MOV R21, UR40 ;  /* 0x0000002800157c02 */ /* 0x000fe20008000f00 */
[----:B------:R-:W-:Y:S01]  /*bdd0*/  UIADD3 UR40, UR15, 0x45000, URZ ;  /* 0x000450000f287890 */ /* 0x000fe2000fffe03f */
[----:B------:R-:W-:Y:S01]  /*bde0*/  MOV R9, UR44 ;  /* 0x0000002c00097c02 */ /* 0x000fe20008000f00 */
[----:B------:R-:W-:Y:S01]  /*bdf0*/  UIADD3 UR16, UR15, 0x3d400, URZ ;  /* 0x0003d4000f107890 */ /* 0x000fe2000fffe03f */
[----:B------:R-:W-:Y:S01]  /*be00*/  MOV R18, UR47 ;  /* 0x0000002f00127c02 */ /* 0x000fe20008000f00 */
[----:B------:R-:W-:Y:S01]  /*be10*/  UMOV UR17, 0x20 ;  /* 0x0000002000117882 */ /* 0x000fe20000000000 */
[----:B------:R-:W-:Y:S01]  /*be20*/  MOV R11, UR45 ;  /* 0x0000002d000b7c02 */ /* 0x000fe20008000f00 */
[----:B------:R-:W-:Y:S01]  /*be30*/  UMOV UR19, UR37 ;  /* 0x0000002500137c82 */ /* 0x000fe20008000000 */
[----:B------:R-:W-:Y:S01]  /*be40*/  R2UR UR47, R18 ;  /* 0x00000000122f72ca */ /* 0x000fe200000e0000 */
[----:B------:R-:W-:Y:S01]  /*be50*/  UMOV UR20, UR21 ;  /* 0x0000001500147c82 */ /* 0x000fe20008000000 */
[----:B------:R-:W-:Y:S01]  /*be60*/  R2UR UR50, R20 ;  /* 0x00000000143272ca */ /* 0x000fe200000e0000 */
[----:B------:R-:W-:Y:S01]  /*be70*/  UIADD3 UR48, UR15, 0x47000, URZ ;  /* 0x000470000f307890 */ /* 0x000fe2000fffe03f */
[----:B------:R-:W-:Y:S01]  /*be80*/  MOV R20, UR42 ;  /* 0x0000002a00147c02 */ /* 0x000fe20008000f00 */
[----:B------:R-:W-:Y:S01]  /*be90*/  UMOV UR51, UR37 ;  /* 0x0000002500337c82 */ /* 0x000fe20008000000 */
[----:B------:R-:W-:Y:S01]  /*bea0*/  R2UR UR42, R8 ;  /* 0x00000000082a72ca */ /* 0x000fe200000e0000 */
[----:B------:R-:W-:Y:S01]  /*beb0*/  UMOV UR52, UR21 ;  /* 0x0000001500347c82 */ /* 0x000fe20008000000 */
[----:B------:R-:W-:Y:S01]  /*bec0*/  R2UR UR46, R17 ;  /* 0x00000000112e72ca */ /* 0x000fe200000e0000 */
[----:B------:R-:W-:Y:S01]  /*bed0*/  UMOV UR18, UR5 ;  /* 0x0000000500127c82 */ /* 0x000fe20008000000 */
[----:B------:R-:W-:Y:S01]  /*bee0*/  R2UR UR45, R11 ;  /* 0x000000000b2d72ca */ /* 0x000fe200000e0000 */
[----:B------:R-:W-:Y:S01]  /*bef0*/  UMOV UR9, 0x20 ;  /* 0x0000002000097882 */ /* 0x000fe20000000000 */
[----:B------:R-:W-:Y:S01]  /*bf00*/  MOV R15, UR54 ;  /* 0x00000036000f7c02 */ /* 0x000fe20008000f00 */
[----:B------:R-:W-:Y:S01]  /*bf10*/  UMOV UR12, UR21 ;  /* 0x00000015000c7c82 */ /* 0x000fe20008000000 */
[----:B------:R-:W-:Y:S01]  /*bf20*/  MOV R14, UR53 ;  /* 0x00000035000e7c02 */ /* 0x000fe20008000f00 */
[----:B------:R-:W-:Y:S01]  /*bf30*/  UMOV UR38, UR50 ;  /* 0x0000003200267c82 */ /* 0x000fe20008000000 */
[----:B------:R-:W-:-:S02]  /*bf40*/  R2UR UR54, R15 ;  /* 0x000000000f3672ca */ /* 0x000fc400000e0000 */
[----:B------:R-:W-:Y:S01]  /*bf50*/  R2UR UR53, R14 ;  /* 0x000000000e3572ca */ /* 0x000fe200000e0000 */
[----:B------:R1:W-:Y:S01]  /*bf60*/  UTMAREDG.4D.ADD [UR40], [UR30] ;  /* 0x000000281e0073b6 */ /* 0x0003e20008018000 */
[----:B------:R-:W-:Y:S01]  /*bf70*/  UMOV UR39, UR42 ;  /* 0x0000002a00277c82 */ /* 0x000fe20008000000 */
[----:B------:R-:W-:-:S04]  /*bf80*/  MOV R8, UR47 ;  /* 0x0000002f00087c02 */ /* 0x000fc80008000f00 */
[----:B------:R-:W-:Y:S02]  /*bf90*/  R2UR UR47, R8 ;  /* 0x00000000082f72ca */ /* 0x000fe400000e0000 */
[----:B-1----:R-:W-:Y:S02]  /*bfa0*/  R2UR UR44, R9 ;  /* 0x00000000092c72ca */ /* 0x002fe400000e0000 */
[----:B------:R-:W-:Y:S02]  /*bfb0*/  R2UR UR43, R19 ;  /* 0x00000000132b72ca */ /* 0x000fe400000e0000 */
[----:B------:R-:W-:Y:S01]  /*bfc0*/  R2UR UR42, R20 ;  /* 0x00000000142a72ca */ /* 0x000fe200000e0000 */
[----:B------:R-:W4:Y:S01]  /*bfd0*/  LDL.LU R19, [R1+0x110] ;  /* 0x0001100001137983 */ /* 0x000f220000300800 */
[----:B------:R-:W-:Y:S02]  /*bfe0*/  R2UR UR40, R21 ;  /* 0x00000000152872ca */ /* 0x000fe400000e0000 */
[----:B------:R-:W-:-:S04]  /*bff0*/  MOV R9, UR46 ;  /* 0x0000002e00097c02 */ /* 0x000fc80008000f00 */
[----:B------:R-:W-:-:S05]  /*c000*/  R2UR UR46, R9 ;  /* 0x00000000092e72ca */ /* 0x000fca00000e0000 */
[----:B------:R-:W-:Y:S02]  /*c010*/  UMOV UR29, UR42 ;  /* 0x0000002a001d7c82 */ /* 0x000fe40008000000 */
[----:B------:R1:W-:Y:S01]  /*c020*/  UTMAREDG.4D.ADD [UR40], [UR30] ;  /* 0x000000281e0073b6 */ /* 0x0003e20008018000 */
[----:B------:R1:W-:Y:S01]  /*c030*/  UTMAREDG.4D.ADD [UR48], [UR30] ;  /* 0x000000301e0073b6 */ /* 0x0003e20008018000 */
[----:B------:R1:W-:Y:S02]  /*c040*/  UTMAREDG.4D.ADD [UR56], [UR30] ;  /* 0x000000381e0073b6 */ /* 0x0003e40008018000 */
[----:B-1----:R-:W-:Y:S01]  /*c050*/  UIADD3 UR40, UR15, 0x3a400, URZ ;  /* 0x0003a4000f287890 */ /* 0x002fe2000fffe03f */
[----:B------:R-:W-:Y:S01]  /*c060*/  UMOV UR41, 0x20 ;  /* 0x0000002000297882 */ /* 0x000fe20000000000 */
[----:B------:R-:W-:Y:S01]  /*c070*/  UMOV UR43, UR37 ;  /* 0x00000025002b7c82 */ /* 0x000fe20008000000 */
[----:B------:R-:W-:Y:S01]  /*c080*/  UMOV UR44, UR21 ;  /* 0x00000015002c7c82 */ /* 0x000fe20008000000 */
[----:B------:R-:W-:Y:S01]  /*c090*/  UMOV UR42, UR14 ;  /* 0x0000000e002a7c82 */ /* 0x000fe20008000000 */
[----:B------:R-:W-:Y:S01]  /*c0a0*/  MOV R11, UR44 ;  /* 0x0000002c000b7c02 */ /* 0x000fe20008000f00 */
[----:B------:R1:W-:Y:S01]  /*c0b0*/  UTMAREDG.4D.ADD [UR32], [UR30] ;  /* 0x000000201e0073b6 */ /* 0x0003e20008018000 */
[----:B------:R-:W-:Y:S01]  /*c0c0*/  R2UR UR52, R13 ;  /* 0x000000000d3472ca */ /* 0x000fe200000e0000 */
[----:B------:R-:W-:Y:S01]  /*c0d0*/  UIADD3 UR48, UR15, 0x3b400, URZ ;  /* 0x0003b4000f307890 */ /* 0x000fe2000fffe03f */
[----:B------:R-:W-:Y:S01]  /*c0e0*/  R2UR UR51, R12 ;  /* 0x000000000c3372ca */ /* 0x000fe200000e0000 */
[----:B------:R-:W-:Y:S01]  /*c0f0*/  UMOV UR50, UR13 ;  /* 0x0000000d00327c82 */ /* 0x000fe20008000000 */
[----:B------:R-:W-:-:S02]  /*c100*/  R2UR UR49, R10 ;  /* 0x000000000a3172ca */ /* 0x000fc400000e0000 */
[----:B------:R-:W-:Y:S01]  /*c110*/  MOV R12, UR43 ;  /* 0x0000002b000c7c02 */ /* 0x000fe20008000f00 */
[----:B------:R1:W-:Y:S01]  /*c120*/  UTMAREDG.4D.ADD [UR40], [UR30] ;  /* 0x000000281e0073b6 */ /* 0x0003e20008018000 */
[----:B------:R-:W-:Y:S01]  /*c130*/  MOV R13, UR41 ;  /* 0x00000029000d7c02 */ /* 0x000fe20008000f00 */
[----:B------:R-:W-:Y:S01]  /*c140*/  UIADD3 UR56, UR15, 0x40400, URZ ;  /* 0x000404000f387890 */ /* 0x000fe2000fffe03f */
[----:B------:R-:W-:Y:S01]  /*c150*/  MOV R10, UR45 ;  /* 0x0000002d000a7c02 */ /* 0x000fe20008000f00 */
[----:B------:R-:W-:Y:S01]  /*c160*/  UMOV UR59, UR37 ;  /* 0x00000025003b7c82 */ /* 0x000fe20008000000 */
[----:B------:R-:W-:Y:S01]  /*c170*/  UMOV UR60, UR21 ;  /* 0x00000015003c7c82 */ /* 0x000fe20008000000 */
[----:B------:R-:W-:Y:S01]  /*c180*/  UMOV UR58, UR54 ;  /* 0x00000036003a7c82 */ /* 0x000fe20008000000 */
[----:B------:R-:W-:-:S03]  /*c190*/  R2UR UR45, R10 ;  /* 0x000000000a2d72ca */ /* 0x000fc600000e0000 */
[----:B------:R1:W-:Y:S02]  /*c1a0*/  UTMAREDG.4D.ADD [UR48], [UR30] ;  /* 0x000000301e0073b6 */ /* 0x0003e40008018000 */
[----:B-1----:R-:W-:Y:S01]  /*c1b0*/  UMOV UR34, UR8 ;  /* 0x0000000800227c82 */ /* 0x002fe20008000000 */
[----:B------:R-:W-:Y:S02]  /*c1c0*/  UIADD3 UR8, UR15, 0x3e400, URZ ;  /* 0x0003e4000f087890 */ /* 0x000fe4000fffe03f */
[----:B------:R-:W-:Y:S01]  /*c1d0*/  UIADD3 UR32, UR15, 0x41400, URZ ;  /* 0x000414000f207890 */ /* 0x000fe2000fffe03f */
[----:B------:R-:W-:Y:S01]  /*c1e0*/  UMOV UR33, 0x20 ;  /* 0x0000002000217882 */ /* 0x000fe20000000000 */
[----:B------:R1:W-:Y:S01]  /*c1f0*/  UTMAREDG.4D.ADD [UR24], [UR30] ;  /* 0x000000181e0073b6 */ /* 0x0003e20008018000 */
[----:B------:R-:W-:Y:S01]  /*c200*/  UMOV UR35, UR37 ;  /* 0x0000002500237c82 */ /* 0x000fe20008000000 */
[----:B------:R-:W-:Y:S01]  /*c210*/  R2UR UR44, R11 ;  /* 0x000000000b2c72ca */ /* 0x000fe200000e0000 */
[----:B------:R-:W-:Y:S01]  /*c220*/  UIADD3 UR40, UR15, 0x3f400, URZ ;  /* 0x0003f4000f287890 */ /* 0x000fe2000fffe03f */
[----:B------:R-:W-:Y:S01]  /*c230*/  R2UR UR43, R12 ;  /* 0x000000000c2b72ca */ /* 0x000fe200000e0000 */
[----:B------:R-:W-:Y:S01]  /*c240*/  UMOV UR42, UR55 ;  /* 0x00000037002a7c82 */ /* 0x000fe20008000000 */
[----:B------:R-:W-:Y:S01]  /*c250*/  R2UR UR41, R13 ;  /* 0x000000000d2972ca */ /* 0x000fe200000e0000 */
[----:B------:R-:W-:Y:S01]  /*c260*/  UMOV UR36, UR21 ;  /* 0x0000001500247c82 */ /* 0x000fe20008000000 */
[----:B------:R1:W-:Y:S01]  /*c270*/  UTMAREDG.4D.ADD [UR16], [UR30] ;  /* 0x000000101e0073b6 */ /* 0x0003e20008018000 */
[----:B------:R-:W-:Y:S01]  /*c280*/  UIADD3 UR48, UR15, 0x42400, URZ ;  /* 0x000424000f307890 */ /* 0x000fe2000fffe03f */
[----:B------:R-:W-:Y:S01]  /*c290*/  UMOV UR49, 0x20 ;  /* 0x0000002000317882 */ /* 0x000fe20000000000 */
[----:B------:R-:W-:Y:S01]  /*c2a0*/  UMOV UR51, UR37 ;  /* 0x0000002500337c82 */ /* 0x000fe20008000000 */
[----:B------:R1:W-:Y:S01]  /*c2b0*/  UTMAREDG.4D.ADD [UR8], [UR30] ;  /* 0x000000081e0073b6 */ /* 0x0003e20008018000 */
[----:B------:R-:W-:Y:S01]  /*c2c0*/  UMOV UR52, UR21 ;  /* 0x0000001500347c82 */ /* 0x000fe20008000000 */
[----:B------:R-:W-:Y:S01]  /*c2d0*/  UMOV UR50, UR47 ;  /* 0x0000002f00327c82 */ /* 0x000fe20008000000 */
[----:B-1----:R-:W-:Y:S01]  /*c2e0*/  UIADD3 UR24, UR15, 0x43400, URZ ;  /* 0x000434000f187890 */ /* 0x002fe2000fffe03f */
[----:B------:R-:W-:-:S03]  /*c2f0*/  UMOV UR26, UR46 ;  /* 0x0000002e001a7c82 */ /* 0x000fc60008000000 */
[----:B------:R1:W-:Y:S01]  /*c300*/  UTMAREDG.4D.ADD [UR40], [UR30] ;  /* 0x000000281e0073b6 */ /* 0x0003e20008018000 */
[----:B------:R-:W-:Y:S01]  /*c310*/  UIADD3 UR16, UR15, 0x44400, URZ ;  /* 0x000444000f107890 */ /* 0x000fe2000fffe03f */
[----:B------:R-:W-:Y:S01]  /*c320*/  UMOV UR18, UR45 ;  /* 0x0000002d00127c82 */ /* 0x000fe20008000000 */
[----:B------:R1:W-:Y:S01]  /*c330*/  UTMAREDG.4D.ADD [UR56], [UR30] ;  /* 0x000000381e0073b6 */ /* 0x0003e20008018000 */
[----:B------:R-:W-:Y:S01]  /*c340*/  UIADD3 UR8, UR15, 0x45400, URZ ;  /* 0x000454000f087890 */ /* 0x000fe2000fffe03f */
[----:B------:R-:W-:Y:S01]  /*c350*/  UMOV UR10, UR39 ;  /* 0x00000027000a7c82 */ /* 0x000fe20008000000 */
[----:B-1----:R-:W-:Y:S01]  /*c360*/  UIADD3 UR40, UR15, 0x46400, URZ ;  /* 0x000464000f287890 */ /* 0x002fe2000fffe03f */
[----:B------:R-:W-:Y:S01]  /*c370*/  UMOV UR41, 0x20 ;  /* 0x0000002000297882 */ /* 0x000fe20000000000 */
[----:B------:R-:W-:Y:S01]  /*c380*/  UMOV UR43, UR37 ;  /* 0x00000025002b7c82 */ /* 0x000fe20008000000 */
[----:B------:R-:W-:Y:S01]  /*c390*/  UMOV UR44, UR21 ;  /* 0x00000015002c7c82 */ /* 0x000fe20008000000 */
[----:B------:R-:W-:Y:S01]  /*c3a0*/  UMOV UR42, UR29 ;  /* 0x0000001d002a7c82 */ /* 0x000fe20008000000 */
[----:B------:R-:W-:Y:S01]  /*c3b0*/  UMOV UR58, UR34 ;  /* 0x00000022003a7c82 */ /* 0x000fe20008000000 */
[----:B------:R-:W-:Y:S01]  /*c3c0*/  UMOV UR34, UR53 ;  /* 0x0000003500227c82 */ /* 0x000fe20008000000 */
[----:B------:R-:W-:Y:S01]  /*c3d0*/  MOV R11, UR52 ;  /* 0x00000034000b7c02 */ /* 0x000fe20008000f00 */
[----:B------:R1:W-:Y:S01]  /*c3e0*/  UTMAREDG.4D.ADD [UR32], [UR30] ;  /* 0x000000201e0073b6 */ /* 0x0003e20008018000 */
[----:B------:R-:W-:Y:S01]  /*c3f0*/  MOV R12, UR51 ;  /* 0x00000033000c7c02 */ /* 0x000fe20008000f00 */
[----:B------:R-:W-:Y:S01]  /*c400*/  UIADD3 UR56, UR15, 0x45800, URZ ;  /* 0x000458000f387890 */ /* 0x000fe2000fffe03f */
[----:B------:R-:W-:Y:S01]  /*c410*/  MOV R8, UR55 ;  /* 0x0000003700087c02 */ /* 0x000fe20008000f00 */
[----:B------:R-:W-:Y:S01]  /*c420*/  UMOV UR57, 0x40 ;  /* 0x0000004000397882 */ /* 0x000fe20000000000 */
[----:B------:R1:W-:Y:S01]  /*c430*/  UTMAREDG.4D.ADD [UR48], [UR30] ;  /* 0x000000301e0073b6 */ /* 0x0003e20008018000 */
[----:B------:R1:W-:Y:S02]  /*c440*/  UTMAREDG.4D.ADD [UR24], [UR30] ;  /* 0x000000181e0073b6 */ /* 0x0003e40008018000 */
[----:B-1----:R-:W-:Y:S01]  /*c450*/  UIADD3 UR32, UR15, 0x47400, URZ ;  /* 0x000474000f207890 */ /* 0x002fe2000fffe03f */
[----:B------:R-:W-:Y:S01]  /*c460*/  UMOV UR34, UR38 ;  /* 0x0000002600227c82 */ /* 0x000fe20008000000 */
[----:B------:R1:W-:Y:S01]  /*c470*/  UTMAREDG.4D.ADD [UR16], [UR30] ;  /* 0x000000101e0073b6 */ /* 0x0003e20008018000 */
[----:B------:R-:W-:Y:S01]  /*c480*/  UIADD3 UR48, UR15, 0x3f800, URZ ;  /* 0x0003f8000f307890 */ /* 0x000fe2000fffe03f */
[----:B------:R-:W-:Y:S01]  /*c490*/  UMOV UR49, 0x40 ;  /* 0x0000004000317882 */ /* 0x000fe20000000000 */
[----:B------:R-:W-:Y:S01]  /*c4a0*/  UMOV UR50, UR55 ;  /* 0x0000003700327c82 */ /* 0x000fe20008000000 */
[----:B------:R1:W-:Y:S01]  /*c4b0*/  UTMAREDG.4D.ADD [UR8], [UR30] ;  /* 0x000000081e0073b6 */ /* 0x0003e20008018000 */
[----:B------:R-:W-:Y:S01]  /*c4c0*/  UIADD3 UR24, UR15, 0x38800, URZ ;  /* 0x000388000f187890 */ /* 0x000fe2000fffe03f */
[----:B------:R-:W-:Y:S01]  /*c4d0*/  UMOV UR25, 0x40 ;  /* 0x0000004000197882 */ /* 0x000fe20000000000 */
[----:B------:R-:W-:Y:S01]  /*c4e0*/  UMOV UR26, UR4 ;  /* 0x00000004001a7c82 */ /* 0x000fe20008000000 */
[----:B------:R1:W-:Y:S02]  /*c4f0*/  UTMAREDG.4D.ADD [UR40], [UR30] ;  /* 0x000000281e0073b6 */ /* 0x0003e40008018000 */
[----:B-1----:R-:W-:Y:S01]  /*c500*/  UIADD3 UR16, UR15, 0x39800, URZ ;  /* 0x000398000f107890 */ /* 0x002fe2000fffe03f */
[----:B------:R-:W-:Y:S01]  /*c510*/  UMOV UR17, 0x40 ;  /* 0x0000004000117882 */ /* 0x000fe20000000000 */
[----:B------:R-:W-:Y:S01]  /*c520*/  UMOV UR18, UR58 ;  /* 0x0000003a00127c82 */ /* 0x000fe20008000000 */
[----:B------:R1:W-:Y:S01]  /*c530*/  UTMAREDG.4D.ADD [UR32], [UR30] ;  /* 0x000000201e0073b6 */ /* 0x0003e20008018000 */
[----:B------:R-:W-:Y:S01]  /*c540*/  UIADD3 UR8, UR15, 0x3a800, URZ ;  /* 0x0003a8000f087890 */ /* 0x000fe2000fffe03f */
[----:B------:R-:W-:Y:S01]  /*c550*/  UMOV UR9, 0x40 ;  /* 0x0000004000097882 */ /* 0x000fe20000000000 */
[----:B------:R-:W-:Y:S01]  /*c560*/  UMOV UR10, UR14 ;  /* 0x0000000e000a7c82 */ /* 0x000fe20008000000 */
[----:B------:R1:W-:Y:S01]  /*c570*/  UTMAREDG.4D.ADD [UR24], [UR30] ;  /* 0x000000181e0073b6 */ /* 0x0003e20008018000 */
[----:B------:R-:W-:Y:S01]  /*c580*/  MOV R14, UR49 ;  /* 0x00000031000e7c02 */ /* 0x000fe20008000f00 */
[----:B------:R-:W-:Y:S01]  /*c590*/  UIADD3 UR40, UR15, 0x43800, URZ ;  /* 0x000438000f287890 */ /* 0x000fe2000fffe03f */
[----:B------:R-:W-:Y:S01]  /*c5a0*/  UMOV UR41, 0x40 ;  /* 0x0000004000297882 */ /* 0x000fe20000000000 */
[----:B------:R3:W-:Y:S01]  /*c5b0*/  UTMAREDG.4D.ADD [UR16], [UR30] ;  /* 0x000000101e0073b6 */ /* 0x0007e20008018000 */
[----:B-1----:R-:W-:Y:S01]  /*c5c0*/  UIADD3 UR32, UR15, 0x3b800, URZ ;  /* 0x0003b8000f207890 */ /* 0x002fe2000fffe03f */
[----:B------:R-:W-:Y:S01]  /*c5d0*/  UMOV UR33, 0x40 ;  /* 0x0000004000217882 */ /* 0x000fe20000000000 */
[----:B------:R-:W-:Y:S01]  /*c5e0*/  UMOV UR34, UR13 ;  /* 0x0000000d00227c82 */ /* 0x000fe20008000000 */
[----:B------:R1:W-:Y:S01]  /*c5f0*/  UTMAREDG.4D.ADD [UR8], [UR30] ;  /* 0x000000081e0073b6 */ /* 0x0003e20008018000 */
[----:B------:R-:W-:Y:S01]  /*c600*/  UIADD3 UR24, UR15, 0x3c800, URZ ;  /* 0x0003c8000f187890 */ /* 0x000fe2000fffe03f */
[----:B------:R-:W-:-:S04]  /*c610*/  UMOV UR26, UR7 ;  /* 0x00000007001a7c82 */ /* 0x000fc80008000000 */
[----:B------:R2:W-:Y:S01]  /*c620*/  UTMAREDG.4D.ADD [UR32], [UR30] ;  /* 0x000000201e0073b6 */ /* 0x0005e20008018000 */
[----:B---3--:R-:W-:Y:S01]  /*c630*/  UIADD3 UR16, UR15, 0x3d800, URZ ;  /* 0x0003d8000f107890 */ /* 0x008fe2000fffe03f */
[----:B------:R-:W-:Y:S02]  /*c640*/  UMOV UR18, UR5 ;  /* 0x0000000500127c82 */ /* 0x000fe40008000000 */
[----:B------:R3:W-:Y:S01]  /*c650*/  UTMAREDG.4D.ADD [UR24], [UR30] ;  /* 0x000000181e0073b6 */ /* 0x0007e20008018000 */
[----:B-1----:R-:W-:Y:S01]  /*c660*/  UIADD3 UR8, UR15, 0x3e800, URZ ;  /* 0x0003e8000f087890 */ /* 0x002fe2000fffe03f */
[----:B------:R-:W-:-:S04]  /*c670*/  UMOV UR10, UR61 ;  /* 0x0000003d000a7c82 */ /* 0x000fc80008000000 */
[----:B------:R1:W-:Y:S01]  /*c680*/  UTMAREDG.4D.ADD [UR16], [UR30] ;  /* 0x000000101e0073b6 */ /* 0x0003e20008018000 */
[----:B--2---:R-:W-:Y:S01]  /*c690*/  UIADD3 UR32, UR15, 0x40800, URZ ;  /* 0x000408000f207890 */ /* 0x004fe2000fffe03f */
[----:B------:R-:W-:Y:S02]  /*c6a0*/  UMOV UR34, UR54 ;  /* 0x0000003600227c82 */ /* 0x000fe40008000000 */
[----:B------:R2:W-:Y:S01]  /*c6b0*/  UTMAREDG.4D.ADD [UR8], [UR30] ;  /* 0x000000081e0073b6 */ /* 0x0005e20008018000 */
[----:B---3--:R-:W-:Y:S01]  /*c6c0*/  UIADD3 UR24, UR15, 0x41800, URZ ;  /* 0x000418000f187890 */ /* 0x008fe2000fffe03f */
[----:B------:R3:W-:Y:S04]  /*c6d0*/  UTMAREDG.4D.ADD [UR48], [UR30] ;  /* 0x000000301e0073b6 */ /* 0x0007e80008018000 */
[----:B------:R3:W-:Y:S01]  /*c6e0*/  UTMAREDG.4D.ADD [UR32], [UR30] ;  /* 0x000000201e0073b6 */ /* 0x0007e20008018000 */
[----:B------:R-:W-:Y:S01]  /*c6f0*/  UMOV UR26, UR53 ;  /* 0x00000035001a7c82 */ /* 0x000fe20008000000 */
[----:B-1----:R-:W-:-:S02]  /*c700*/  UIADD3 UR16, UR15, 0x44800, URZ ;  /* 0x000448000f107890 */ /* 0x002fc4000fffe03f */
[----:B--2---:R-:W-:Y:S01]  /*c710*/  UIADD3 UR8, UR15, 0x46800, URZ ;  /* 0x000468000f087890 */ /* 0x004fe2000fffe03f */
[----:B------:R1:W-:Y:S01]  /*c720*/  UTMAREDG.4D.ADD [UR24], [UR30] ;  /* 0x000000181e0073b6 */ /* 0x0003e20008018000 */
[----:B---3--:R-:W-:Y:S01]  /*c730*/  UIADD3 UR48, UR15, 0x42800, URZ ;  /* 0x000428000f307890 */ /* 0x008fe2000fffe03f */
[----:B------:R-:W-:Y:S01]  /*c740*/  UMOV UR50, UR38 ;  /* 0x0000002600327c82 */ /* 0x000fe20008000000 */
[----:B------:R-:W-:Y:S01]  /*c750*/  UMOV UR34, UR4 ;  /* 0x0000000400227c82 */ /* 0x000fe20008000000 */
[----:B------:R-:W-:Y:S01]  /*c760*/  R2UR UR4, R0 ;  /* 0x00000000000472ca */ /* 0x000fe200000e0000 */
[----:B------:R-:W-:Y:S01]  /*c770*/  UMOV UR42, UR46 ;  /* 0x0000002e002a7c82 */ /* 0x000fe20008000000 */
[----:B------:R2:W5:Y:S01]  /*c780*/  LDL.LU R0, [R1+0x200] ;  /* 0x0002000001007983 */ /* 0x0005620000300800 */
[----:B------:R-:W-:Y:S01]  /*c790*/  MOV R13, UR50 ;  /* 0x00000032000d7c02 */ /* 0x000fe20008000f00 */
[----:B------:R-:W-:Y:S01]  /*c7a0*/  UMOV UR50, UR47 ;  /* 0x0000002f00327c82 */ /* 0x000fe20008000000 */
[----:B------:R-:W-:Y:S01]  /*c7b0*/  UMOV UR18, UR45 ;  /* 0x0000002d00127c82 */ /* 0x000fe20008000000 */
[----:B------:R3:W-:Y:S01]  /*c7c0*/  UTMAREDG.4D.ADD [UR48], [UR30] ;  /* 0x000000301e0073b6 */ /* 0x0007e20008018000 */
[----:B-1----:R-:W-:Y:S01]  /*c7d0*/  UMOV UR26, UR58 ;  /* 0x0000003a001a7c82 */ /* 0x002fe20008000000 */
[----:B------:R-:W-:Y:S01]  /*c7e0*/  UIADD3 UR32, UR15, 0x38c00, URZ ;  /* 0x00038c000f207890 */ /* 0x000fe2000fffe03f */
[----:B------:R-:W-:Y:S01]  /*c7f0*/  MOV R9, UR54 ;  /* 0x0000003600097c02 */ /* 0x000fe20008000f00 */
[----:B------:R-:W-:Y:S01]  /*c800*/  UMOV UR58, UR39 ;  /* 0x00000027003a7c82 */ /* 0x000fe20008000000 */
[----:B------:R-:W-:Y:S01]  /*c810*/  UIADD3 UR24, UR15, 0x39c00, URZ ;  /* 0x00039c000f187890 */ /* 0x000fe2000fffe03f */
[----:B------:R-:W-:Y:S01]  /*c820*/  MOV R10, UR53 ;  /* 0x00000035000a7c02 */ /* 0x000fe20008000f00 */
[----:B------:R-:W-:Y:S01]  /*c830*/  UMOV UR10, UR29 ;  /* 0x0000001d000a7c82 */ /* 0x000fe20008000000 */
[----:B------:R1:W-:Y:S01]  /*c840*/  UTMAREDG.4D.ADD [UR40], [UR30] ;  /* 0x000000281e0073b6 */ /* 0x0003e20008018000 */
[----:B------:R-:W-:Y:S01]  /*c850*/  R2UR UR55, R8 ;  /* 0x00000000083772ca */ /* 0x000fe200000e0000 */
[----:B------:R-:W-:Y:S01]  /*c860*/  UMOV UR33, 0x60 ;  /* 0x0000006000217882 */ /* 0x000fe20000000000 */
[----:B---3--:R-:W-:Y:S01]  /*c870*/  R2UR UR52, R11 ;  /* 0x000000000b3472ca */ /* 0x008fe200000e0000 */
[----:B------:R-:W-:Y:S01]  /*c880*/  UIADD3 UR48, UR15, 0x47800, URZ ;  /* 0x000478000f307890 */ /* 0x000fe2000fffe03f */
[----:B------:R-:W-:Y:S01]  /*c890*/  R2UR UR51, R12 ;  /* 0x000000000c3372ca */ /* 0x000fe200000e0000 */
[----:B------:R3:W-:Y:S01]  /*c8a0*/  UTMAREDG.4D.ADD [UR16], [UR30] ;  /* 0x000000101e0073b6 */ /* 0x0007e20008018000 */
[----:B------:R-:W-:-:S02]  /*c8b0*/  R2UR UR50, R13 ;  /* 0x000000000d3272ca */ /* 0x000fc400000e0000 */
[----:B------:R-:W-:Y:S01]  /*c8c0*/  R2UR UR49, R14 ;  /* 0x000000000e3172ca */ /* 0x000fe200000e0000 */
[----:B-1----:R-:W-:Y:S01]  /*c8d0*/  UIADD3 UR40, UR15, 0x3ac00, URZ ;  /* 0x0003ac000f287890 */ /* 0x002fe2000fffe03f */
[----:B------:R1:W-:Y:S01]  /*c8e0*/  UTMAREDG.4D.ADD [UR56], [UR30] ;  /* 0x000000381e0073b6 */ /* 0x0003e20008018000 */
[----:B------:R-:W-:Y:S01]  /*c8f0*/  R2UR UR54, R9 ;  /* 0x00000000093672ca */ /* 0x000fe200000e0000 */
[----:B------:R-:W-:Y:S01]  /*c900*/  UMOV UR25, 0x60 ;  /* 0x0000006000197882 */ /* 0x000fe20000000000 */
[----:B------:R-:W-:Y:S01]  /*c910*/  R2UR UR53, R10 ;  /* 0x000000000a3572ca */ /* 0x000fe200000e0000 */
[----:B------:R2:W-:Y:S01]  /*c920*/  UTMAREDG.4D.ADD [UR8], [UR30] ;  /* 0x000000081e0073b6 */ /* 0x0005e20008018000 */
[----:B---3--:R-:W-:Y:S01]  /*c930*/  UIADD3 UR16, UR15, 0x3bc00, URZ ;  /* 0x0003bc000f107890 */ /* 0x008fe2000fffe03f */
[----:B------:R-:W-:Y:S01]  /*c940*/  UMOV UR41, 0x60 ;  /* 0x0000006000297882 */ /* 0x000fe20000000000 */
[----:B------:R-:W-:-:S04]  /*c950*/  UMOV UR42, UR14 ;  /* 0x0000000e002a7c82 */ /* 0x000fc80008000000 */
[----:B------:R3:W-:Y:S01]  /*c960*/  UTMAREDG.4D.ADD [UR48], [UR30] ;  /* 0x000000301e0073b6 */ /* 0x0007e20008018000 */
[----:B-1----:R-:W-:Y:S01]  /*c970*/  UIADD3 UR56, UR15, 0x3cc00, URZ ;  /* 0x0003cc000f387890 */ /* 0x002fe2000fffe03f */
[----:B------:R-:W-:Y:S01]  /*c980*/  UMOV UR17, 0x60 ;  /* 0x0000006000117882 */ /* 0x000fe20000000000 */
[----:B------:R-:W-:Y:S01]  /*c990*/  UMOV UR18, UR13 ;  /* 0x0000000d00127c82 */ /* 0x000fe20008000000 */
[----:B------:R1:W-:Y:S01]  /*c9a0*/  UTMAREDG.4D.ADD [UR32], [UR30] ;  /* 0x000000201e0073b6 */ /* 0x0003e20008018000 */
[----:B--2---:R-:W-:Y:S01]  /*c9b0*/  UIADD3 UR8, UR15, 0x3dc00, URZ ;  /* 0x0003dc000f087890 */ /* 0x004fe2000fffe03f */
[----:B------:R-:W-:Y:S01]  /*c9c0*/  UMOV UR57, 0x60 ;  /* 0x0000006000397882 */ /* 0x000fe20000000000 */
[----:B------:R-:W-:Y:S01]  /*c9d0*/  UMOV UR58, UR7 ;  /* 0x00000007003a7c82 */ /* 0x000fe20008000000 */
[----:B------:R2:W-:Y:S01]  /*c9e0*/  UTMAREDG.4D.ADD [UR24], [UR30] ;  /* 0x000000181e0073b6 */ /* 0x0005e20008018000 */
[----:B------:R-:W-:Y:S01]  /*c9f0*/  UMOV UR9, 0x60 ;  /* 0x0000006000097882 */ /* 0x000fe20000000000 */
[----:B------:R-:W-:Y:S01]  /*ca00*/  UMOV UR10, UR5 ;  /* 0x00000005000a7c82 */ /* 0x000fe20008000000 */
[----:B---3--:R-:W-:Y:S01]  /*ca10*/  UIADD3 UR48, UR15, 0x3ec00, URZ ;  /* 0x0003ec000f307890 */ /* 0x008fe2000fffe03f */
[----:B------:R3:W-:Y:S01]  /*ca20*/  UTMAREDG.4D.ADD [UR40], [UR30] ;  /* 0x000000281e0073b6 */ /* 0x0007e20008018000 */
[----:B-1----:R-:W-:Y:S01]  /*ca30*/  UIADD3 UR32, UR15, 0x3fc00, URZ ;  /* 0x0003fc000f207890 */ /* 0x002fe2000fffe03f */
[----:B------:R1:W-:Y:S01]  /*ca40*/  UTMAREDG.4D.ADD [UR16], [UR30] ;  /* 0x000000101e0073b6 */ /* 0x0003e20008018000 */
[----:B--2---:R-:W-:Y:S01]  /*ca50*/  UIADD3 UR24, UR15, 0x40c00, URZ ;  /* 0x00040c000f187890 */ /* 0x004fe2000fffe03f */
[----:B------:R-:W-:Y:S01]  /*ca60*/  UTMAREDG.4D.ADD [UR56], [UR30] ;  /* 0x000000381e0073b6 */ /* 0x000fe20008018000 */
[----:B------:R-:W-:Y:S01]  /*ca70*/  UMOV UR49, 0x60 ;  /* 0x0000006000317882 */ /* 0x000fe20000000000 */
[----:B---3--:R-:W-:Y:S01]  /*ca80*/  UIADD3 UR40, UR15, 0x42c00, URZ ;  /* 0x00042c000f287890 */ /* 0x008fe2000fffe03f */
[----:B------:R2:W-:Y:S01]  /*ca90*/  UTMAREDG.4D.ADD [UR8], [UR30] ;  /* 0x000000081e0073b6 */ /* 0x0005e20008018000 */
[----:B-1----:R-:W-:Y:S01]  /*caa0*/  UIADD3 UR16, UR15, 0x41c00, URZ ;  /* 0x00041c000f107890 */ /* 0x002fe2000fffe03f */
[----:B------:R-:W-:Y:S01]  /*cab0*/  UMOV UR51, UR37 ;  /* 0x0000002500337c82 */ /* 0x000fe20008000000 */
[----:B------:R-:W-:Y:S01]  /*cac0*/  UMOV UR52, UR21 ;  /* 0x0000001500347c82 */ /* 0x000fe20008000000 */
[----:B------:R-:W-:Y:S01]  /*cad0*/  UMOV UR50, UR61 ;  /* 0x0000003d00327c82 */ /* 0x000fe20008000000 */
[----:B------:R-:W-:Y:S01]  /*cae0*/  UMOV UR34, UR55 ;  /* 0x0000003700227c82 */ /* 0x000fe20008000000 */
[----:B------:R-:W-:Y:S01]  /*caf0*/  UTMAREDG.4D.ADD [UR48], [UR30] ;  /* 0x000000301e0073b6 */ /* 0x000fe20008018000 */
[----:B------:R-:W-:Y:S01]  /*cb00*/  UMOV UR26, UR54 ;  /* 0x00000036001a7c82 */ /* 0x000fe20008000000 */
[----:B------:R-:W-:Y:S01]  /*cb10*/  UMOV UR18, UR53 ;  /* 0x0000003500127c82 */ /* 0x000fe20008000000 */
[----:B------:R-:W-:Y:S01]  /*cb20*/  UMOV UR42, UR47 ;  /* 0x0000002f002a7c82 */ /* 0x000fe20008000000 */
[----:B------:R1:W-:Y:S01]  /*cb30*/  UTMAREDG.4D.ADD [UR32], [UR30] ;  /* 0x000000201e0073b6 */ /* 0x0003e20008018000 */
[----:B--2---:R-:W-:Y:S01]  /*cb40*/  UIADD3 UR8, UR15, 0x43c00, URZ ;  /* 0x00043c000f087890 */ /* 0x004fe2000fffe03f */
[----:B------:R-:W-:Y:S01]  /*cb50*/  UMOV UR10, UR46 ;  /* 0x0000002e000a7c82 */ /* 0x000fe20008000000 */
[----:B------:R2:W-:Y:S01]  /*cb60*/  UTMAREDG.4D.ADD [UR24], [UR30] ;  /* 0x000000181e0073b6 */ /* 0x0005e20008018000 */
[----:B------:R3:W-:Y:S01]  /*cb70*/  UTMAREDG.4D.ADD [UR16], [UR30] ;  /* 0x000000101e0073b6 */ /* 0x0007e20008018000 */
[----:B-1----:R-:W-:Y:S01]  /*cb80*/  UIADD3 UR32, UR15, 0x44c00, URZ ;  /* 0x00044c000f207890 */ /* 0x002fe2000fffe03f */
[----:B------:R-:W-:Y:S01]  /*cb90*/  UTMAREDG.4D.ADD [UR40], [UR30] ;  /* 0x000000281e0073b6 */ /* 0x000fe20008018000 */
[----:B--2---:R-:W-:-:S03]  /*cba0*/  UIADD3 UR24, UR15, 0x45c00, URZ ;  /* 0x00045c000f187890 */ /* 0x004fc6000fffe03f */
[----:B------:R1:W-:Y:S01]  /*cbb0*/  UTMAREDG.4D.ADD [UR8], [UR30] ;  /* 0x000000081e0073b6 */ /* 0x0003e20008018000 */
[----:B---3--:R-:W-:Y:S01]  /*cbc0*/  UIADD3 UR16, UR15, 0x46c00, URZ ;  /* 0x00046c000f107890 */ /* 0x008fe2000fffe03f */
[----:B------:R-:W-:Y:S01]  /*cbd0*/  UMOV UR34, UR45 ;  /* 0x0000002d00227c82 */ /* 0x000fe20008000000 */
[----:B------:R-:W-:Y:S01]  /*cbe0*/  UMOV UR26, UR39 ;  /* 0x00000027001a7c82 */ /* 0x000fe20008000000 */
[----:B------:R2:W-:Y:S01]  /*cbf0*/  UTMAREDG.4D.ADD [UR32], [UR30] ;  /* 0x000000201e0073b6 */ /* 0x0005e20008018000 */
[----:B------:R-:W-:Y:S01]  /*cc00*/  UMOV UR18, UR29 ;  /* 0x0000001d00127c82 */ /* 0x000fe20008000000 */
[----:B------:R2:W-:Y:S01]  /*cc10*/  UTMAREDG.4D.ADD [UR24], [UR30] ;  /* 0x000000181e0073b6 */ /* 0x0005e20008018000 */
[----:B-1----:R-:W-:Y:S01]  /*cc20*/  UIADD3 UR8, UR15, 0x47c00, URZ ;  /* 0x00047c000f087890 */ /* 0x002fe2000fffe03f */
[----:B------:R-:W-:Y:S02]  /*cc30*/  UMOV UR10, UR38 ;  /* 0x00000026000a7c82 */ /* 0x000fe40008000000 */
[----:B------:R2:W-:Y:S06]  /*cc40*/  UTMAREDG.4D.ADD [UR16], [UR30] ;  /* 0x000000101e0073b6 */ /* 0x0005ec0008018000 */
[----:B------:R2:W-:Y:S01]  /*cc50*/  UTMAREDG.4D.ADD [UR8], [UR30] ;  /* 0x000000081e0073b6 */ /* 0x0005e20008018000 */
[----:B------:R0:W-:Y:S01]  /*cc60*/  UTMACMDFLUSH ;  /* 0x00000000000079b7 */ /* 0x0001e20000000000 */
[----:B----4-:R-:W-:-:S02]  /*cc70*/  R2UR UR14, R19 ;  /* 0x00000000130e72ca */ /* 0x010fc400000e0000 */
[----:B------:R-:W-:Y:S02]  /*cc80*/  R2UR UR13, R7 ;  /* 0x00000000070d72ca */ /* 0x000fe400000e0000 */
[----:B------:R-:W-:Y:S02]  /*cc90*/  R2UR UR7, R6 ;  /* 0x00000000060772ca */ /* 0x000fe400000e0000 */
[----:B--2---:R-:W-:-:S15]  /*cca0*/  R2UR UR5, R5 ;  /* 0x00000000050572ca */ /* 0x004fde00000e0000 */
.L_x_81:
[----:B------:R-:W-:Y:S05]  /*ccb0*/  BSYNC B0 ;  /* 0x0000000000007941 */ /* 0x000fea0003800000 */
.L_x_80:
[----:B------:R-:W-:Y:S01]  /*ccc0*/  R2UR UR4, R4 ;  /* 0x00000000040472ca */ /* 0x000fe200000e0000 */
[----:B-----5:R-:W-:Y:S01]  /*ccd0*/  VIADD R2, R2, 0xffffffff ;  /* 0xffffffff02027836 */ /* 0x020fe20000000000 */
[----:B------:R-:W-:Y:S01]  /*cce0*/  R2UR UR8, R3 ;  /* 0x00000000030872ca */ /* 0x000fe200000e0000 */
[----:B------:R-:W-:Y:S01]  /*ccf0*/  UIADD3 UR6, UR6, 0x1, URZ ;  /* 0x0000000106067890 */ /* 0x000fe2000fffe03f */
[----:B-1----:R-:W-:Y:S02]  /*cd00*/  PRMT R5, RZ, 0x7610, R5 ;  /* 0x00007610ff057816 */ /* 0x002fe40000000005 */
[----:B------:R-:W-:Y:S01]  /*cd10*/  ISETP.GT.AND P1, PT, R2, 0x1, PT ;  /* 0x000000010200780c */ /* 0x000fe20003f24270 */
[----:B------:R-:W-:-:S04]  /*cd20*/  UISETP.NE.AND UP0, UPT, UR6, 0x2, UPT ;  /* 0x000000020600788c */ /* 0x000fc8000bf05270 */
[----:B------:R-:W-:Y:S02]  /*cd30*/  USEL UR6, UR6, URZ, UP0 ;  /* 0x0000003f06067287 */ /* 0x000fe40008000000 */
[----:B------:R-:W-:Y:S02]  /*cd40*/  UIADD3 UR4, UR4, 0x80, URZ ;  /* 0x0000008004047890 */ /* 0x000fe4000fffe03f */
[----:B------:R-:W-:-:S04]  /*cd50*/  UIADD3 UR8, UR8, 0x80, URZ ;  /* 0x0000008008087890 */ /* 0x000fc8000fffe03f */
[----:B------:R-:W-:Y:S01]  /*cd60*/  IMAD.U32 R4, RZ, RZ, UR4 ;  /* 0x00000004ff047e24 */ /* 0x000fe2000f8e00ff */
[----:B------:R-:W-:Y:S01]  /*cd70*/  USEL UR4, URZ, 0x1, UP0 ;  /* 0x000000013f047887 */ /* 0x000fe20008000000 */
[----:B------:R-:W-:-:S05]  /*cd80*/  IMAD.U32 R3, RZ, RZ, UR8 ;  /* 0x00000008ff037e24 */ /* 0x000fca000f8e00ff */
[----:B------:R-:W-:Y:S01]  /*cd90*/  LOP3.LUT R0, R0, UR4, RZ, 0x3c, !PT ;  /* 0x0000000400007c12 */ /* 0x000fe2000f8e3cff */
[----:B------:R-:W-:Y:S06]  /*cda0*/  @P1 BRA `(.L_x_82) ;  /* 0xffffffe000281947 */ /* 0x000fec000383ffff */
.L_x_73:
[----:B------:R-:W-:Y:S04]  /*cdb0*/  BSSY B0, `(.L_x_83) ;  /* 0x0000003000007945 */ /* 0x000fe80003800000 */
[----:B------:R-:W-:Y:S05]  /*cdc0*/  @!P0 BRA `(.L_x_84) ;  /* 0x0000000000048947 */ /* 0x000fea0003800000 */
[----:B------:R-:W-:-:S04]  /*cdd0*/  DEPBAR.LE SB0, 0x0 ;  /* 0x000080000000791a */ /* 0x000fc80000000000 */
.L_x_84:
[----:B------:R-:W-:Y:S05]  /*cde0*/  BSYNC B0 ;  /* 0x0000000000007941 */ /* 0x000fea0003800000 */
.L_x_83:
[----:B------:R-:W-:-:S04]  /*cdf0*/  ULOP3.LUT UR14, UR14, 0x1, URZ, 0xfc, !UPT ;  /* 0x000000010e0e7892 */ /* 0x000fc8000f8efc3f */
[----:B------:R-:W-:-:S06]  /*ce00*/  UISETP.NE.AND UP0, UPT, UR14, 0x3, UPT ;  /* 0x000000030e00788c */ /* 0x000fcc000bf05270 */
[----:B------:R-:W-:-:S13]  /*ce10*/  PLOP3.LUT P0, PT, PT, PT, UP0, 0x80, 0x0 ;  /* 0x000000000000781c */ /* 0x000fda0003f0f008 */
[----:B------:R-:W-:Y:S05]  /*ce20*/  @!P0 BRA `(.L_x_85) ;  /* 0x0000000000048947 */ /* 0x000fea0003800000 */
[----:B------:R-:W-:Y:S01]  /*ce30*/  BPT.TRAP 0x1 ;  /* 0x000000040000795c */ /* 0x000fe20000300000 */
.L_x_85:
[----:B------:R-:W-:Y:S02]  /*ce40*/  UMOV UR4, 0x400 ;  /* 0x0000040000047882 */ /* 0x000fe40000000000 */
[----:B------:R-:W-:-:S04]  /*ce50*/  ULEA UR4, UR5, UR4, 0x18 ;  /* 0x0000000405047291 */ /* 0x000fc8000f8ec03f */
[----:B------:R-:W-:-:S04]  /*ce60*/  ULEA UR13, UR13, UR4, 0x3 ;  /* 0x000000040d0d7291 */ /* 0x000fc8000f8e183f */
[----:B------:R-:W-:-:S04]  /*ce70*/  UIADD3 UR13, UR13, 0x58890, URZ ;  /* 0x000588900d0d7890 */ /* 0x000fc8000fffe03f */
[----:B------:R-:W-:-:S09]  /*ce80*/  UPRMT UR13, UR5, 0x654, UR13 ;  /* 0x00000654050d7896 */ /* 0x000fd2000800000d */
[----:B------:R-:W-:Y:S01]  /*ce90*/  SYNCS.ARRIVE.TRANS64.RED.A1T0 RZ, [UR13], RZ ;  /* 0x000000ffffff79a7 */ /* 0x000fe2000810040d */
[----:B------:R-:W-:Y:S05]  /*cea0*/  EXIT ;  /* 0x000000000000794d */ /* 0x000fea0003800000 */
.L_x_72:
[----:B------:R-:W1:Y:S01]  /*ceb0*/  S2UR UR11, SR_CTAID.X ;  /* 0x00000000000b79c3 */ /* 0x000e620000002500 */
[----:B------:R-:W-:Y:S01]  /*cec0*/  ELECT P3, URZ, PT ;  /* 0x00000000003f782f */ /* 0x000fe20003860000 */
[----:B------:R-:W-:Y:S01]  /*ced0*/  BSSY B0, `(.L_x_86) ;  /* 0x000002c000007945 */ /* 0x000fe20003800000 */
[----:B------:R-:W-:Y:S02]  /*cee0*/  IMAD.MOV.U32 R2, RZ, RZ, RZ ;  /* 0x000000ffff027224 */ /* 0x000fe400078e00ff */
[----:B------:R-:W-:-:S03]  /*cef0*/  IMAD.MOV.U32 R4, RZ, RZ, RZ ;  /* 0x000000ffff047224 */ /* 0x000fc600078e00ff */
[----:B------:R-:W2:Y:S08]  /*cf00*/  S2UR UR28, SR_CTAID.Y ;  /* 0x00000000001c79c3 */ /* 0x000eb00000002600 */
[----:B------:R-:W3:Y:S01]  /*cf10*/  S2UR UR29, SR_CTAID.Z ;  /* 0x00000000001d79c3 */ /* 0x000ee20000002700 */
[----:B-1----:R-:W-:Y:S01]  /*cf20*/  USHF.L.U32 UR11, UR11, 0x7, URZ ;  /* 0x000000070b0b7899 */ /* 0x002fe2000800063f */
[----:B------:R-:W-:Y:S11]  /*cf30*/  @!P3 BRA `(.L_x_87) ;  /* 0x000000000094b947 */ /* 0x000ff60003800000 */
[----:B------:R-:W1:Y:S01]  /*cf40*/  S2R R4, SR_CgaCtaId ;  /* 0x0000000000047919 */ /* 0x000e620000008800 */
[----:B------:R-:W-:Y:S01]  /*cf50*/  MOV R3, 0x400 ;  /* 0x0000040000037802 */ /* 0x000fe20000000f00 */
[----:B------:R-:W-:-:S03]  /*cf60*/  IMAD.MOV.U32 R5, RZ, RZ, 0x1 ;  /* 0x00000001ff057424 */ /* 0x000fc600078e00ff */
[----:B-1----:R-:W-:Y:S02]  /*cf70*/  LEA R4, R4, R3, 0x18 ;  /* 0x0000000304047211 */ /* 0x002fe400078ec0ff */
[----:B------:R-:W-:-:S04]  /*cf80*/  SHF.L.U32 R3, R5, 0x1f, RZ ;  /* 0x0000001f05037819 */ /* 0x000fc800000006ff */
[----:B------:R-:W1:Y:S02]  /*cf90*/  SYNCS.PHASECHK.TRANS64.TRYWAIT P0, [R4+URZ+0x58860], R3 ;  /* 0x05886003040075a7 */ /* 0x000e64000800017f */
[----:B-1----:R-:W-:Y:S05]  /*cfa0*/  @!P0 BRA `(.L_x_88) ;  /* 0x0000002000148947 */ /* 0x002fea0003800000 */
.L_x_144:
[----:B------:R-:W-:Y:S01]  /*cfb0*/  ULOP3.LUT UR5, UR4, 0x2, URZ, 0xfc, !UPT ;  /* 0x0000000204057892 */ /* 0x000fe2000f8efc3f */
[----:B-1----:R-:W-:-:S03]  /*cfc0*/  @P2 IMAD.MOV.U32 R3, RZ, RZ, 0x4000 ;  /* 0x00004000ff032424 */ /* 0x002fc600078e00ff */
[----:B------:R-:W-:Y:S01]  /*cfd0*/  UPRMT UR5, UR5, 0x9910, URZ ;  /* 0x0000991005057896 */ /* 0x000fe2000800003f */
[----:B------:R1:W-:Y:S03]  /*cfe0*/  @P2 SYNCS.ARRIVE.TRANS64 RZ, [R4+URZ+0x58840], R3 ;  /* 0x0588400304ff29a7 */ /* 0x0003e6000800003f */
[----:B------:R-:W-:-:S06]  /*cff0*/  UISETP.NE.AND UP0, UPT, UR5, 0x2, UPT ;  /* 0x000000020500788c */ /* 0x000fcc000bf05270 */
[----:B------:R-:W-:-:S13]  /*d000*/  PLOP3.LUT P0, PT, PT, PT, UP0, 0x80, 0x0 ;  /* 0x000000000000781c */ /* 0x000fda0003f0f008 */
[----:B-1----:R-:W-:Y:S05]  /*d010*/  @P0 BRA `(.L_x_89) ;  /* 0x0000000000040947 */ /* 0x002fea0003800000 */
[----:B--23--:R-:W-:Y:S01]  /*d020*/  BPT.TRAP 0x1 ;  /* 0x000000040000795c */ /* 0x00cfe20000300000 */
.L_x_89:
[----:B------:R-:W-:-:S04]  /*d030*/  LOP3.LUT P0, RZ, R0, 0x1f, RZ, 0xc0, !PT ;  /* 0x0000001f00ff7812 */ /* 0x000fc8000780c0ff */
[----:B------:R-:W-:-:S13]  /*d040*/  PLOP3.LUT P0, PT, P0, P2, PT, 0x2a, 0x0 ;  /* 0x000000000000781c */ /* 0x000fda0000704572 */
[----:B------:R-:W-:Y:S05]  /*d050*/  @P0 BRA `(.L_x_90) ;  /* 0x0000000000040947 */ /* 0x000fea0003800000 */
[----:B--23--:R-:W-:Y:S01]  /*d060*/  BPT.TRAP 0x1 ;  /* 0x000000040000795c */ /* 0x00cfe20000300000 */
.L_x_90:
[----:B------:R-:W-:Y:S01]  /*d070*/  R2UR UR8, R4 ;  /* 0x00000000040872ca */ /* 0x000fe200000e0000 */
[----:B------:R-:W-:Y:S01]  /*d080*/  ULDC.64 UR6, c[0x0][0x198] ;  /* 0x0000660000067ab9 */ /* 0x000fe20000000a00 */
[----:B------:R-:W-:Y:S01]  /*d090*/  UMOV UR14, 0x0 ;  /* 0x00000000000e7882 */ /* 0x000fe20000000000 */
[----:B------:R-:W-:Y:S01]  /*d0a0*/  UIADD3 UR6, UP0, UR6, 0x1f0, URZ ;  /* 0x000001f006067890 */ /* 0x000fe2000ff1e03f */
[----:B------:R-:W-:Y:S01]  /*d0b0*/  IMAD.MOV.U32 R4, RZ, RZ, 0x1 ;  /* 0x00000001ff047424 */ /* 0x000fe200078e00ff */
[----:B------:R-:W-:Y:S01]  /*d0c0*/  UMOV UR15, 0x10000000 ;  /* 0x10000000000f7882 */ /* 0x000fe20000000000 */
[----:B------:R-:W-:Y:S01]  /*d0d0*/  UMOV UR10, URZ ;  /* 0x0000003f000a7c82 */ /* 0x000fe20008000000 */
[----:B------:R-:W-:Y:S01]  /*d0e0*/  UIADD3.X UR7, URZ, UR7, URZ, UP0, !UPT ;  /* 0x000000073f077290 */ /* 0x000fe200087fe43f */
[----:B--2---:R-:W-:Y:S01]  /*d0f0*/  UMOV UR12, UR28 ;  /* 0x0000001c000c7c82 */ /* 0x004fe20008000000 */
[----:B---3--:R-:W-:Y:S01]  /*d100*/  UMOV UR13, UR29 ;  /* 0x0000001d000d7c82 */ /* 0x008fe20008000000 */
[----:B------:R-:W-:Y:S01]  /*d110*/  UMOV UR26, 0x40 ;  /* 0x00000040001a7882 */ /* 0x000fe20000000000 */
[----:B------:R-:W-:-:S02]  /*d120*/  UMOV UR27, UR11 ;  /* 0x0000000b001b7c82 */ /* 0x000fc40008000000 */
[----:B------:R-:W-:Y:S02]  /*d130*/  UIADD3 UR9, UR8, 0x58840, URZ ;  /* 0x0005884008097890 */ /* 0x000fe4000fffe03f */
[----:B------:R-:W-:-:S05]  /*d140*/  UIADD3 UR24, UR8, 0x2000, URZ ;  /* 0x0000200008187890 */ /* 0x000fca000fffe03f */
[----:B------:R-:W-:Y:S02]  /*d150*/  UMOV UR25, UR9 ;  /* 0x0000000900197c82 */ /* 0x000fe40008000000 */
[----:B------:R1:W-:Y:S02]  /*d160*/  UTMALDG.4D [UR8], [UR6], desc[UR14] ;  /* 0x00000e08060075b4 */ /* 0x0003e40008019000 */
[----:B------:R1:W-:Y:S02]  /*d170*/  UTMALDG.4D [UR24], [UR6], desc[UR14] ;  /* 0x00000e18060075b4 */ /* 0x0003e40008019000 */
[----:B-1----:R-:W-:Y:S01]  /*d180*/  NOP ;  /* 0x0000000000007918 */ /* 0x002fe20000000000 */
.L_x_87:
[----:B--23--:R-:W-:Y:S05]  /*d190*/  BSYNC B0 ;  /* 0x0000000000007941 */ /* 0x00cfea0003800000 */
.L_x_86:
[----:B------:R-:W1:Y:S01]  /*d1a0*/  LDC R3, c[0x0][0x288] ;  /* 0x0000a200ff037b82 */ /* 0x000e620000000800 */
[----:B------:R-:W-:Y:S01]  /*d1b0*/  BSSY B0, `(.L_x_91) ;  /* 0x0000032000007945 */ /* 0x000fe20003800000 */
[----:B-1----:R-:W-:-:S13]  /*d1c0*/  ISETP.GT.AND P4, PT, R3, RZ, P3 ;  /* 0x000000ff0300720c */ /* 0x002fda0001f84270 */
[----:B------:R-:W-:Y:S05]  /*d1d0*/  @!P4 BRA `(.L_x_92) ;  /* 0x0000000000bcc947 */ /* 0x000fea0003800000 */
[----:B------:R-:W1:Y:S01]  /*d1e0*/  S2R R5, SR_CgaCtaId ;  /* 0x0000000000057919 */ /* 0x000e620000008800 */
[----:B------:R-:W-:-:S04]  /*d1f0*/  MOV R2, 0x400 ;  /* 0x0000040000027802 */ /* 0x000fc80000000f00 */
[----:B-1----:R-:W-:Y:S01]  /*d200*/  LEA R5, R5, R2, 0x18 ;  /* 0x0000000205057211 */ /* 0x002fe200078ec0ff */
[----:B------:R-:W-:-:S05]  /*d210*/  IMAD.MOV.U32 R2, RZ, RZ, 0x1 ;  /* 0x00000001ff027424 */ /* 0x000fca00078e00ff */
[----:B------:R-:W-:-:S04]  /*d220*/  SHF.L.U32 R2, R2, 0x1f, RZ ;  /* 0x0000001f02027819 */ /* 0x000fc800000006ff */
[----:B------:R-:W1:Y:S02]  /*d230*/  SYNCS.PHASECHK.TRANS64.TRYWAIT P0, [R5+URZ+0x58820], R2 ;  /* 0x05882002050075a7 */ /* 0x000e64000800017f */
[----:B-1----:R-:W-:Y:S05]  /*d240*/  @!P0 BRA `(.L_x_93) ;  /* 0x0000001c00808947 */ /* 0x002fea0003800000 */
.L_x_145:
[----:B------:R-:W-:Y:S01]  /*d250*/  ULOP3.LUT UR5, UR4, 0x2, URZ, 0xfc, !UPT ;  /* 0x0000000204057892 */ /* 0x000fe2000f8efc3f */
[----:B-1----:R-:W-:-:S03]  /*d260*/  @P2 IMAD.MOV.U32 R2, RZ, RZ, 0x8200 ;  /* 0x00008200ff022424 */ /* 0x002fc600078e00ff */
[----:B------:R-:W-:Y:S01]  /*d270*/  UPRMT UR5, UR5, 0x9910, URZ ;  /* 0x0000991005057896 */ /* 0x000fe2000800003f */
[----:B------:R1:W-:Y:S03]  /*d280*/  @P2 SYNCS.ARRIVE.TRANS64 RZ, [R5+URZ+0x58800], R2 ;  /* 0x0588000205ff29a7 */ /* 0x0003e6000800003f */
[----:B------:R-:W-:-:S06]  /*d290*/  UISETP.NE.AND UP0, UPT, UR5, 0x2, UPT ;  /* 0x000000020500788c */ /* 0x000fcc000bf05270 */
[----:B------:R-:W-:-:S13]  /*d2a0*/  PLOP3.LUT P0, PT, PT, PT, UP0, 0x80, 0x0 ;  /* 0x000000000000781c */ /* 0x000fda0003f0f008 */
[----:B-1----:R-:W-:Y:S05]  /*d2b0*/  @P0 BRA `(.L_x_94) ;  /* 0x0000000000040947 */ /* 0x002fea0003800000 */
[----:B------:R-:W-:Y:S01]  /*d2c0*/  BPT.TRAP 0x1 ;  /* 0x000000040000795c */ /* 0x000fe20000300000 */
.L_x_94:
[----:B------:R-:W-:-:S04]  /*d2d0*/  LOP3.LUT P0, RZ, R0, 0x1f, RZ, 0xc0, !PT ;  /* 0x0000001f00ff7812 */ /* 0x000fc8000780c0ff */
[----:B------:R-:W-:-:S13]  /*d2e0*/  PLOP3.LUT P0, PT, P0, P2, PT, 0x2a, 0x0 ;  /* 0x000000000000781c */ /* 0x000fda0000704572 */
[----:B------:R-:W-:Y:S05]  /*d2f0*/  @P0 BRA `(.L_x_95) ;  /* 0x0000000000040947 */ /* 0x000fea0003800000 */
[----:B------:R-:W-:Y:S01]  /*d300*/  BPT.TRAP 0x1 ;  /* 0x000000040000795c */ /* 0x000fe20000300000 */
.L_x_95:
[----:B------:R-:W-:Y:S01]  /*d310*/  R2UR UR32, R5 ;  /* 0x00000000052072ca */ /* 0x000fe200000e0000 */
[----:B------:R-:W-:Y:S01]  /*d320*/  ULDC.64 UR12, c[0x0][0x198] ;  /* 0x00006600000c7ab9 */ /* 0x000fe20000000a00 */
[----:B------:R-:W-:Y:S01]  /*d330*/  UMOV UR27, URZ ;  /* 0x0000003f001b7c82 */ /* 0x000fe20008000000 */
[----:B------:R-:W-:Y:S01]  /*d340*/  UIADD3 UR6, UP0, UR12, 0xf0, URZ ;  /* 0x000000f00c067890 */ /* 0x000fe2000ff1e03f */
[----:B------:R-:W-:Y:S01]  /*d350*/  IMAD.MOV.U32 R2, RZ, RZ, 0x1 ;  /* 0x00000001ff027424 */ /* 0x000fe200078e00ff */
[----:B------:R-:W-:Y:S02]  /*d360*/  UIADD3 UR12, UP1, UR12, 0x4f0, URZ ;  /* 0x000004f00c0c7890 */ /* 0x000fe4000ff3e03f */
[----:B------:R-:W-:Y:S02]  /*d370*/  UIADD3.X UR7, URZ, UR13, URZ, UP0, !UPT ;  /* 0x0000000d3f077290 */ /* 0x000fe400087fe43f */
[----:B------:R-:W-:Y:S01]  /*d380*/  UIADD3.X UR13, URZ, UR13, URZ, UP1, !UPT ;  /* 0x0000000d3f0d7290 */ /* 0x000fe20008ffe43f */
[----:B------:R-:W-:Y:S01]  /*d390*/  UMOV UR8, 0x0 ;  /* 0x0000000000087882 */ /* 0x000fe20000000000 */
[----:B------:R-:W-:-:S02]  /*d3a0*/  UMOV UR9, 0x10000000 ;  /* 0x1000000000097882 */ /* 0x000fc40000000000 */
[----:B------:R-:W-:Y:S02]  /*d3b0*/  UIADD3 UR24, UR32, 0x18000, URZ ;  /* 0x0001800020187890 */ /* 0x000fe4000fffe03f */
[----:B------:R-:W-:Y:S02]  /*d3c0*/  UIADD3 UR25, UR32, 0x58800, URZ ;  /* 0x0005880020197890 */ /* 0x000fe4000fffe03f */
[----:B------:R-:W-:Y:S02]  /*d3d0*/  UIADD3 UR16, UR32, 0x1c000, URZ ;  /* 0x0001c00020107890 */ /* 0x000fe4000fffe03f */
[----:B------:R-:W-:Y:S01]  /*d3e0*/  UIADD3 UR32, UR32, 0x58000, URZ ;  /* 0x0005800020207890 */ /* 0x000fe2000fffe03f */
[----:B------:R-:W-:Y:S01]  /*d3f0*/  UMOV UR26, URZ ;  /* 0x0000003f001a7c82 */ /* 0x000fe20008000000 */
[----:B------:R-:W-:Y:S01]  /*d400*/  UMOV UR18, 0x40 ;  /* 0x0000004000127882 */ /* 0x000fe20000000000 */
[----:B------:R-:W-:Y:S01]  /*d410*/  UMOV UR20, UR28 ;  /* 0x0000001c00147c82 */ /* 0x000fe20008000000 */
[----:B------:R-:W-:Y:S01]  /*d420*/  UMOV UR21, UR29 ;  /* 0x0000001d00157c82 */ /* 0x000fe20008000000 */
[----:B------:R-:W-:Y:S01]  /*d430*/  UMOV UR19, UR27 ;  /* 0x0000001b00137c82 */ /* 0x000fe20008000000 */
[----:B------:R-:W-:Y:S01]  /*d440*/  UMOV UR17, UR25 ;  /* 0x0000001900117c82 */ /* 0x000fe20008000000 */
[----:B------:R1:W-:Y:S01]  /*d450*/  UTMALDG.4D [UR24], [UR6], desc[UR8] ;  /* 0x00000818060075b4 */ /* 0x0003e20008019000 */
[----:B------:R-:W-:Y:S01]  /*d460*/  UMOV UR34, URZ ;  /* 0x0000003f00227c82 */ /* 0x000fe20008000000 */
[----:B------:R-:W-:Y:S01]  /*d470*/  UMOV UR35, UR28 ;  /* 0x0000001c00237c82 */ /* 0x000fe20008000000 */
[----:B------:R-:W-:Y:S01]  /*d480*/  UMOV UR36, UR29 ;  /* 0x0000001d00247c82 */ /* 0x000fe20008000000 */
[----:B------:R-:W-:Y:S01]  /*d490*/  UMOV UR33, UR25 ;  /* 0x0000001900217c82 */ /* 0x000fe20008000000 */
[----:B------:R1:W-:Y:S01]  /*d4a0*/  UTMALDG.4D [UR16], [UR6], desc[UR8] ;  /* 0x00000810060075b4 */ /* 0x0003e20008019000 */
[----:B------:R1:W-:Y:S02]  /*d4b0*/  UTMALDG.3D [UR32], [UR12], desc[UR8] ;  /* 0x000008200c0075b4 */ /* 0x0003e40008011000 */
[----:B-1----:R-:W-:Y:S01]  /*d4c0*/  NOP ;  /* 0x0000000000007918 */ /* 0x002fe20000000000 */
.L_x_92:
[----:B------:R-:W-:Y:S05]  /*d4d0*/  BSYNC B0 ;  /* 0x0000000000007941 */ /* 0x000fea0003800000 */
.L_x_91:
[----:B------:R-:W-:Y:S01]  /*d4e0*/  BSSY B0, `(.L_x_96) ;  /* 0x000002d000007945 */ /* 0x000fe20003800000 */
[----:B------:R-:W-:-:S03]  /*d4f0*/  IMAD.MOV.U32 R8, RZ, RZ, RZ ;  /* 0x000000ffff087224 */ /* 0x000fc600078e00ff */
[----:B------:R-:W-:Y:S05]  /*d500*/  @!P3 BRA `(.L_x_97) ;  /* 0x0000000000a8b947 */ /* 0x000fea0003800000 */
[----:B------:R-:W1:Y:S01]  /*d510*/  S2R R6, SR_CgaCtaId ;  /* 0x0000000000067919 */ /* 0x000e620000008800 */
[----:B------:R-:W-:-:S04]  /*d520*/  MOV R5, 0x400 ;  /* 0x0000040000057802 */ /* 0x000fc80000000f00 */
[----:B-1----:R-:W-:Y:S01]  /*d530*/  LEA R7, R6, R5, 0x18 ;  /* 0x0000000506077211 */ /* 0x002fe200078ec0ff */
[----:B------:R-:W-:-:S04]  /*d540*/  IMAD.MOV.U32 R6, RZ, RZ, 0x1 ;  /* 0x00000001ff067424 */ /* 0x000fc800078e00ff */
[----:B------:R-:W-:Y:S01]  /*d550*/  IMAD R5, R4, 0x8, R7 ;  /* 0x0000000804057824 */ /* 0x000fe200078e0207 */
[----:B------:R-:W-:-:S04]  /*d560*/  SHF.L.U32 R6, R6, 0x1f, RZ ;  /* 0x0000001f06067819 */ /* 0x000fc800000006ff */
[----:B------:R-:W1:Y:S02]  /*d570*/  SYNCS.PHASECHK.TRANS64.TRYWAIT P0, [R5+URZ+0x58860], R6 ;  /* 0x05886006050075a7 */ /* 0x000e64000800017f */
[----:B-1----:R-:W-:Y:S05]  /*d580*/  @!P0 BRA `(.L_x_98) ;  /* 0x0000001800c48947 */ /* 0x002fea0003800000 */
.L_x_146:
        /* <DEDUP_REMOVED lines=8> */
.L_x_99:
[----:B------:R-:W-:-:S04]  /*d610*/  LOP3.LUT P0, RZ, R0, 0x1f, RZ, 0xc0, !PT ;  /* 0x0000001f00ff7812 */ /* 0x000fc8000780c0ff */
[----:B------:R-:W-:-:S13]  /*d620*/  PLOP3.LUT P0, PT, P0, P2, PT, 0x2a, 0x0 ;  /* 0x000000000000781c */ /* 0x000fda0000704572 */
[----:B------:R-:W-:Y:S05]  /*d630*/  @P0 BRA `(.L_x_100) ;  /* 0x0000000000040947 */ /* 0x000fea0003800000 */
[----:B------:R-:W-:Y:S01]  /*d640*/  BPT.TRAP 0x1 ;  /* 0x000000040000795c */ /* 0x000fe20000300000 */
.L_x_100:
[----:B------:R-:W-:Y:S01]  /*d650*/  R2UR UR5, R7 ;  /* 0x00000000070572ca */ /* 0x000fe200000e0000 */
[----:B------:R-:W-:Y:S01]  /*d660*/  ULDC.64 UR6, c[0x0][0x198] ;  /* 0x0000660000067ab9 */ /* 0x000fe20000000a00 */
[C---:B------:R-:W-:Y:S01]  /*d670*/  R2UR UR8, R4.reuse ;  /* 0x00000000040872ca */ /* 0x040fe200000e0000 */
[----:B------:R-:W-:Y:S01]  /*d680*/  UIADD3 UR6, UP0, UR6, 0x2f0, URZ ;  /* 0x000002f006067890 */ /* 0x000fe2000ff1e03f */
[----:B------:R-:W-:Y:S01]  /*d690*/  R2UR UR9, R5 ;  /* 0x00000000050972ca */ /* 0x000fe200000e0000 */
[----:B------:R-:W-:Y:S01]  /*d6a0*/  UMOV UR14, 0x0 ;  /* 0x00000000000e7882 */ /* 0x000fe20000000000 */
[----:B------:R-:W-:Y:S01]  /*d6b0*/  UMOV UR15, 0x10000000 ;  /* 0x10000000000f7882 */ /* 0x000fe20000000000 */
[----:B------:R-:W-:Y:S01]  /*d6c0*/  UIADD3.X UR7, URZ, UR7, URZ, UP0, !UPT ;  /* 0x000000073f077290 */ /* 0x000fe200087fe43f */
[----:B------:R-:W-:Y:S01]  /*d6d0*/  VIADD R4, R4, 0x1 ;  /* 0x0000000104047836 */ /* 0x000fe20000000000 */
[----:B------:R-:W-:Y:S01]  /*d6e0*/  UMOV UR10, URZ ;  /* 0x0000003f000a7c82 */ /* 0x000fe20008000000 */
[----:B------:R-:W-:Y:S01]  /*d6f0*/  UMOV UR12, UR28 ;  /* 0x0000001c000c7c82 */ /* 0x000fe20008000000 */
[----:B------:R-:W-:Y:S01]  /*d700*/  UMOV UR13, UR29 ;  /* 0x0000001d000d7c82 */ /* 0x000fe20008000000 */
[----:B------:R-:W-:Y:S01]  /*d710*/  UMOV UR26, 0x40 ;  /* 0x00000040001a7882 */ /* 0x000fe20000000000 */
[----:B------:R-:W-:Y:S01]  /*d720*/  UMOV UR27, UR11 ;  /* 0x0000000b001b7c82 */ /* 0x000fe20008000000 */
[----:B------:R-:W-:Y:S01]  /*d730*/  IMAD.MOV.U32 R8, RZ, RZ, 0x40 ;  /* 0x00000040ff087424 */ /* 0x000fe200078e00ff */
[----:B------:R-:W-:-:S02]  /*d740*/  ULEA UR8, UR8, UR5, 0xe ;  /* 0x0000000508087291 */ /* 0x000fc4000f8e703f */
[----:B------:R-:W-:Y:S02]  /*d750*/  UIADD3 UR9, UR9, 0x58840, URZ ;  /* 0x0005884009097890 */ /* 0x000fe4000fffe03f */
[----:B------:R-:W-:-:S05]  /*d760*/  UIADD3 UR24, UR8, 0x2000, URZ ;  /* 0x0000200008187890 */ /* 0x000fca000fffe03f */
[----:B------:R-:W-:Y:S02]  /*d770*/  UMOV UR25, UR9 ;  /* 0x0000000900197c82 */ /* 0x000fe40008000000 */
[----:B------:R1:W-:Y:S02]  /*d780*/  UTMALDG.4D [UR8], [UR6], desc[UR14] ;  /* 0x00000e08060075b4 */ /* 0x0003e40008019000 */
[----:B------:R1:W-:Y:S02]  /*d790*/  UTMALDG.4D [UR24], [UR6], desc[UR14] ;  /* 0x00000e18060075b4 */ /* 0x0003e40008019000 */
[----:B-1----:R-:W-:Y:S01]  /*d7a0*/  NOP ;  /* 0x0000000000007918 */ /* 0x002fe20000000000 */
.L_x_97:
[----:B------:R-:W-:Y:S05]  /*d7b0*/  BSYNC B0 ;  /* 0x0000000000007941 */ /* 0x000fea0003800000 */
.L_x_96:
[----:B------:R-:W-:Y:S01]  /*d7c0*/  BSSY B0, `(.L_x_101) ;  /* 0x0000032000007945 */ /* 0x000fe20003800000 */
[----:B------:R-:W-:-:S03]  /*d7d0*/  IMAD.MOV.U32 R5, RZ, RZ, 0x1 ;  /* 0x00000001ff057424 */ /* 0x000fc600078e00ff */
[----:B------:R-:W-:Y:S05]  /*d7e0*/  @!P3 BRA `(.L_x_102) ;  /* 0x0000000000bcb947 */ /* 0x000fea0003800000 */
[----:B------:R-:W1:Y:S01]  /*d7f0*/  S2R R6, SR_CgaCtaId ;  /* 0x0000000000067919 */ /* 0x000e620000008800 */
[----:B------:R-:W-:Y:S01]  /*d800*/  MOV R5, 0x400 ;  /* 0x0000040000057802 */ /* 0x000fe20000000f00 */
[----:B------:R-:W-:-:S05]  /*d810*/  IMAD.MOV.U32 R7, RZ, RZ, 0x1 ;  /* 0x00000001ff077424 */ /* 0x000fca00078e00ff */
[----:B------:R-:W-:Y:S02]  /*d820*/  SHF.L.U32 R7, R7, 0x1f, RZ ;  /* 0x0000001f07077819 */ /* 0x000fe400000006ff */
[----:B-1----:R-:W-:-:S05]  /*d830*/  LEA R5, R6, R5, 0x18 ;  /* 0x0000000506057211 */ /* 0x002fca00078ec0ff */
[----:B------:R-:W-:-:S04]  /*d840*/  IMAD R6, R4, 0x8, R5 ;  /* 0x0000000804067824 */ /* 0x000fc800078e0205 */
[----:B------:R-:W1:Y:S02]  /*d850*/  SYNCS.PHASECHK.TRANS64.TRYWAIT P0, [R6+URZ+0x58860], R7 ;  /* 0x05886007060075a7 */ /* 0x000e64000800017f */
[----:B-1----:R-:W-:Y:S05]  /*d860*/  @!P0 BRA `(.L_x_103) ;  /* 0x0000001800208947 */ /* 0x002fea0003800000 */
.L_x_147:
        /* <DEDUP_REMOVED lines=8> */
.L_x_104:
[----:B------:R-:W-:-:S04]  /*d8f0*/  LOP3.LUT P0, RZ, R0, 0x1f, RZ, 0xc0, !PT ;  /* 0x0000001f00ff7812 */ /* 0x000fc8000780c0ff */
[----:B------:R-:W-:-:S13]  /*d900*/  PLOP3.LUT P0, PT, P0, P2, PT, 0x2a, 0x0 ;  /* 0x000000000000781c */ /* 0x000fda0000704572 */
[----:B------:R-:W-:Y:S05]  /*d910*/  @P0 BRA `(.L_x_105) ;  /* 0x0000000000040947 */ /* 0x000fea0003800000 */
[----:B------:R-:W-:Y:S01]  /*d920*/  BPT.TRAP 0x1 ;  /* 0x000000040000795c */ /* 0x000fe20000300000 */
.L_x_105:
[----:B------:R-:W-:Y:S01]  /*d930*/  R2UR UR5, R5 ;  /* 0x00000000050572ca */ /* 0x000fe200000e0000 */
[----:B------:R-:W-:Y:S01]  /*d940*/  ULDC.64 UR6, c[0x0][0x198] ;  /* 0x0000660000067ab9 */ /* 0x000fe20000000a00 */
[----:B------:R-:W-:Y:S01]  /*d950*/  R2UR UR16, R4 ;  /* 0x00000000041072ca */ /* 0x000fe200000e0000 */
[----:B------:R-:W-:Y:S01]  /*d960*/  UIADD3 UR6, UP0, UR6, 0x1f0, URZ ;  /* 0x000001f006067890 */ /* 0x000fe2000ff1e03f */
[----:B------:R-:W-:Y:S01]  /*d970*/  R2UR UR17, R6 ;  /* 0x00000000061172ca */ /* 0x000fe200000e0000 */
[----:B------:R-:W-:Y:S01]  /*d980*/  UMOV UR8, 0x0 ;  /* 0x0000000000087882 */ /* 0x000fe20000000000 */
[----:B------:R-:W-:Y:S01]  /*d990*/  R2UR UR19, R8 ;  /* 0x00000000081372ca */ /* 0x000fe200000e0000 */
[----:B------:R-:W-:Y:S01]  /*d9a0*/  UIADD3.X UR7, URZ, UR7, URZ, UP0, !UPT ;  /* 0x000000073f077290 */ /* 0x000fe200087fe43f */
[----:B------:R-:W-:Y:S01]  /*d9b0*/  VIADD R4, R4, 0x1 ;  /* 0x0000000104047836 */ /* 0x000fe20000000000 */
[----:B------:R-:W-:Y:S01]  /*d9c0*/  UMOV UR9, 0x10000000 ;  /* 0x1000000000097882 */ /* 0x000fe20000000000 */
[----:B------:R-:W-:Y:S01]  /*d9d0*/  UMOV UR18, URZ ;  /* 0x0000003f00127c82 */ /* 0x000fe20008000000 */
[----:B------:R-:W-:Y:S01]  /*d9e0*/  UMOV UR20, UR28 ;  /* 0x0000001c00147c82 */ /* 0x000fe20008000000 */
[----:B------:R-:W-:Y:S01]  /*d9f0*/  UMOV UR21, UR29 ;  /* 0x0000001d00157c82 */ /* 0x000fe20008000000 */
[----:B------:R-:W-:Y:S01]  /*da00*/  UMOV UR26, 0x40 ;  /* 0x00000040001a7882 */ /* 0x000fe20000000000 */
[C---:B------:R-:W-:Y:S01]  /*da10*/  ISETP.NE.AND P5, PT, R4.reuse, 0x4, PT ;  /* 0x000000040400780c */ /* 0x040fe20003fa5270 */
[----:B------:R-:W-:Y:S01]  /*da20*/  ULEA UR16, UR16, UR5, 0xe ;  /* 0x0000000510107291 */ /* 0x000fe2000f8e703f */
[C---:B------:R-:W-:Y:S01]  /*da30*/  ISETP.NE.AND P0, PT, R4.reuse, 0x4, PT ;  /* 0x000000040400780c */ /* 0x040fe20003f05270 */
[----:B------:R-:W-:Y:S01]  /*da40*/  UIADD3 UR17, UR17, 0x58840, URZ ;  /* 0x0005884011117890 */ /* 0x000fe2000fffe03f */
[----:B------:R-:W-:Y:S01]  /*da50*/  SEL R4, R4, RZ, P5 ;  /* 0x000000ff04047207 */ /* 0x000fe20002800000 */
[----:B------:R-:W-:Y:S01]  /*da60*/  UIADD3 UR19, UR11, UR19, URZ ;  /* 0x000000130b137290 */ /* 0x000fe2000fffe03f */
[----:B------:R-:W-:Y:S01]  /*da70*/  SEL R5, RZ, 0x1, !P0 ;  /* 0x00000001ff057807 */ /* 0x000fe20004000000 */
[----:B------:R-:W-:-:S03]  /*da80*/  UIADD3 UR24, UR16, 0x2000, URZ ;  /* 0x0000200010187890 */ /* 0x000fc6000fffe03f */
[----:B------:R-:W-:Y:S02]  /*da90*/  UMOV UR25, UR17 ;  /* 0x0000001100197c82 */ /* 0x000fe40008000000 */
[----:B------:R-:W-:Y:S02]  /*daa0*/  UMOV UR27, UR19 ;  /* 0x00000013001b7c82 */ /* 0x000fe40008000000 */
[----:B------:R1:W-:Y:S02]  /*dab0*/  UTMALDG.4D [UR16], [UR6], desc[UR8] ;  /* 0x00000810060075b4 */ /* 0x0003e40008019000 */
[----:B------:R1:W-:Y:S02]  /*dac0*/  UTMALDG.4D [UR24], [UR6], desc[UR8] ;  /* 0x00000818060075b4 */ /* 0x0003e40008019000 */
[----:B-1----:R-:W-:Y:S01]  /*dad0*/  NOP ;  /* 0x0000000000007918 */ /* 0x002fe20000000000 */
.L_x_102:
[----:B------:R-:W-:Y:S05]  /*dae0*/  BSYNC B0 ;  /* 0x0000000000007941 */ /* 0x000fea0003800000 */
.L_x_101:
[----:B------:R-:W-:Y:S01]  /*daf0*/  BSSY B0, `(.L_x_106) ;  /* 0x0000038000007945 */ /* 0x000fe20003800000 */
[----:B------:R-:W-:-:S03]  /*db00*/  IMAD.MOV.U32 R9, RZ, RZ, RZ ;  /* 0x000000ffff097224 */ /* 0x000fc600078e00ff */
        /* <DEDUP_REMOVED lines=9> */
.L_x_148:
        /* <DEDUP_REMOVED lines=8> */
.L_x_109:
[----:B------:R-:W-:-:S04]  /*dc20*/  LOP3.LUT P0, RZ, R0, 0x1f, RZ, 0xc0, !PT ;  /* 0x0000001f00ff7812 */ /* 0x000fc8000780c0ff */
[----:B------:R-:W-:-:S13]  /*dc30*/  PLOP3.LUT P0, PT, P0, P2, PT, 0x2a, 0x0 ;  /* 0x000000000000781c */ /* 0x000fda0000704572 */
[----:B------:R-:W-:Y:S05]  /*dc40*/  @P0 BRA `(.L_x_110) ;  /* 0x0000000000040947 */ /* 0x000fea0003800000 */
[----:B------:R-:W-:Y:S01]  /*dc50*/  BPT.TRAP 0x1 ;  /* 0x000000040000795c */ /* 0x000fe20000300000 */
.L_x_110:
[----:B------:R-:W-:Y:S01]  /*dc60*/  R2UR UR17, R6 ;  /* 0x00000000061172ca */ /* 0x000fe200000e0000 */
[C-C-:B------:R-:W-:Y:S01]  /*dc70*/  IMAD R6, R2.reuse, 0x8000, R7.reuse ;  /* 0x0000800002067824 */ /* 0x140fe200078e0207 */
[----:B------:R-:W-:Y:S01]  /*dc80*/  ULDC.64 UR12, c[0x0][0x198] ;  /* 0x00006600000c7ab9 */ /* 0x000fe20000000a00 */
[C---:B------:R-:W-:Y:S01]  /*dc90*/  IMAD R7, R2.reuse, 0x200, R7 ;  /* 0x0000020002077824 */ /* 0x040fe200078e0207 */
[----:B------:R-:W-:Y:S01]  /*dca0*/  UIADD3 UR6, UP0, UR12, 0x3f0, URZ ;  /* 0x000003f00c067890 */ /* 0x000fe2000ff1e03f */
[----:B------:R-:W-:Y:S01]  /*dcb0*/  VIADD R2, R2, 0x1 ;  /* 0x0000000102027836 */ /* 0x000fe20000000000 */
[----:B------:R-:W-:Y:S01]  /*dcc0*/  R2UR UR24, R6 ;  /* 0x00000000061872ca */ /* 0x000fe200000e0000 */
[----:B------:R-:W-:Y:S01]  /*dcd0*/  UIADD3 UR12, UP1, UR12, 0x5f0, URZ ;  /* 0x000005f00c0c7890 */ /* 0x000fe2000ff3e03f */
[----:B------:R-:W-:Y:S01]  /*dce0*/  R2UR UR32, R7 ;  /* 0x00000000072072ca */ /* 0x000fe200000e0000 */
[----:B------:R-:W-:Y:S01]  /*dcf0*/  UIADD3.X UR7, URZ, UR13, URZ, UP0, !UPT ;  /* 0x0000000d3f077290 */ /* 0x000fe200087fe43f */
[----:B------:R-:W-:Y:S01]  /*dd00*/  IMAD.MOV.U32 R9, RZ, RZ, 0x1 ;  /* 0x00000001ff097424 */ /* 0x000fe200078e00ff */
[----:B------:R-:W-:-:S02]  /*dd10*/  UIADD3.X UR13, URZ, UR13, URZ, UP1, !UPT ;  /* 0x0000000d3f0d7290 */ /* 0x000fc40008ffe43f */
[----:B------:R-:W-:Y:S01]  /*dd20*/  UIADD3 UR17, UR17, 0x58800, URZ ;  /* 0x0005880011117890 */ /* 0x000fe2000fffe03f */
[----:B------:R-:W-:Y:S01]  /*dd30*/  UMOV UR19, URZ ;  /* 0x0000003f00137c82 */ /* 0x000fe20008000000 */
[----:B------:R-:W-:Y:S01]  /*dd40*/  UMOV UR8, 0x0 ;  /* 0x0000000000087882 */ /* 0x000fe20000000000 */
[----:B------:R-:W-:Y:S01]  /*dd50*/  UMOV UR9, 0x10000000 ;  /* 0x1000000000097882 */ /* 0x000fe20000000000 */
[----:B------:R-:W-:Y:S02]  /*dd60*/  UMOV UR18, URZ ;  /* 0x0000003f00127c82 */ /* 0x000fe40008000000 */
[----:B------:R-:W-:Y:S02]  /*dd70*/  UIADD3 UR16, UR24, 0x18000, URZ ;  /* 0x0001800018107890 */ /* 0x000fe4000fffe03f */
[----:B------:R-:W-:Y:S02]  /*dd80*/  UIADD3 UR24, UR24, 0x1c000, URZ ;  /* 0x0001c00018187890 */ /* 0x000fe4000fffe03f */
[----:B------:R-:W-:Y:S01]  /*dd90*/  UIADD3 UR32, UR32, 0x58000, URZ ;  /* 0x0005800020207890 */ /* 0x000fe2000fffe03f */
[----:B------:R-:W-:Y:S01]  /*dda0*/  UMOV UR20, UR28 ;  /* 0x0000001c00147c82 */ /* 0x000fe20008000000 */
[----:B------:R-:W-:Y:S01]  /*ddb0*/  UMOV UR21, UR29 ;  /* 0x0000001d00157c82 */ /* 0x000fe20008000000 */
[----:B------:R-:W-:Y:S01]  /*ddc0*/  UMOV UR26, 0x40 ;  /* 0x00000040001a7882 */ /* 0x000fe20000000000 */
        /* <DEDUP_REMOVED lines=10> */
.L_x_107:
[----:B------:R-:W-:Y:S05]  /*de70*/  BSYNC B0 ;  /* 0x0000000000007941 */ /* 0x000fea0003800000 */
.L_x_106:
[----:B------:R-:W-:Y:S04]  /*de80*/  BSSY B0, `(.L_x_111) ;  /* 0x000002b000007945 */ /* 0x000fe80003800000 */
[----:B------:R-:W-:Y:S05]  /*de90*/  @!P3 BRA `(.L_x_112) ;  /* 0x0000000000a4b947 */ /* 0x000fea0003800000 */
[----:B------:R-:W1:Y:S01]  /*dea0*/  S2R R7, SR_CgaCtaId ;  /* 0x0000000000077919 */ /* 0x000e620000008800 */
[----:B------:R-:W-:Y:S02]  /*deb0*/  MOV R6, 0x400 ;  /* 0x0000040000067802 */ /* 0x000fe40000000f00 */
[----:B------:R-:W-:Y:S02]  /*dec0*/  SHF.L.U32 R5, R5, 0x1f, RZ ;  /* 0x0000001f05057819 */ /* 0x000fe400000006ff */
[----:B-1----:R-:W-:-:S05]  /*ded0*/  LEA R7, R7, R6, 0x18 ;  /* 0x0000000607077211 */ /* 0x002fca00078ec0ff */
[----:B------:R-:W-:-:S04]  /*dee0*/  IMAD R6, R4, 0x8, R7 ;  /* 0x0000000804067824 */ /* 0x000fc800078e0207 */
[----:B------:R-:W1:Y:S02]  /*def0*/  SYNCS.PHASECHK.TRANS64.TRYWAIT P0, [R6+URZ+0x58860], R5 ;  /* 0x05886005060075a7 */ /* 0x000e64000800017f */
[----:B-1----:R-:W-:Y:S05]  /*df00*/  @!P0 BRA `(.L_x_113) ;  /* 0x0000001000a08947 */ /* 0x002fea0003800000 */
.L_x_149:
        /* <DEDUP_REMOVED lines=8> */
.L_x_114:
[----:B------:R-:W-:-:S04]  /*df90*/  LOP3.LUT P0, RZ, R0, 0x1f, RZ, 0xc0, !PT ;  /* 0x0000001f00ff7812 */ /* 0x000fc8000780c0ff */
[----:B------:R-:W-:-:S13]  /*dfa0*/  PLOP3.LUT P0, PT, P0, P2, PT, 0x2a, 0x0 ;  /* 0x000000000000781c */ /* 0x000fda0000704572 */
[----:B------:R-:W-:Y:S05]  /*dfb0*/  @P0 BRA `(.L_x_115) ;  /* 0x0000000000040947 */ /* 0x000fea0003800000 */
[----:B------:R-:W-:Y:S01]  /*dfc0*/  BPT.TRAP 0x1 ;  /* 0x000000040000795c */ /* 0x000fe20000300000 */
.L_x_115:
        /* <DEDUP_REMOVED lines=8> */
[----:B------:R-:W-:Y:S01]  /*e050*/  UMOV UR9, 0x10000000 ;  /* 0x1000000000097882 */ /* 0x000fe20000000000 */
[----:B------:R-:W-:Y:S01]  /*e060*/  UMOV UR18, URZ ;  /* 0x0000003f00127c82 */ /* 0x000fe20008000000 */
[----:B------:R-:W-:Y:S01]  /*e070*/  UMOV UR20, UR28 ;  /* 0x0000001c00147c82 */ /* 0x000fe20008000000 */
[----:B------:R-:W-:Y:S01]  /*e080*/  UMOV UR21, UR29 ;  /* 0x0000001d00157c82 */ /* 0x000fe20008000000 */
[----:B------:R-:W-:-:S03]  /*e090*/  UMOV UR26, 0x40 ;  /* 0x00000040001a7882 */ /* 0x000fc60000000000 */
[----:B------:R-:W-:Y:S02]  /*e0a0*/  ULEA UR16, UR16, UR5, 0xe ;  /* 0x0000000510107291 */ /* 0x000fe4000f8e703f */
[----:B------:R-:W-:Y:S02]  /*e0b0*/  UIADD3 UR19, UR11, UR19, URZ ;  /* 0x000000130b137290 */ /* 0x000fe4000fffe03f */
[----:B------:R-:W-:Y:S02]  /*e0c0*/  UIADD3 UR17, UR17, 0x58840, URZ ;  /* 0x0005884011117890 */ /* 0x000fe4000fffe03f */
[----:B------:R-:W-:-:S03]  /*e0d0*/  UIADD3 UR24, UR16, 0x2000, URZ ;  /* 0x0000200010187890 */ /* 0x000fc6000fffe03f */
[----:B------:R-:W-:Y:S02]  /*e0e0*/  UMOV UR27, UR19 ;  /* 0x00000013001b7c82 */ /* 0x000fe40008000000 */
[----:B------:R-:W-:Y:S02]  /*e0f0*/  UMOV UR25, UR17 ;  /* 0x0000001100197c82 */ /* 0x000fe40008000000 */
[----:B------:R1:W-:Y:S02]  /*e100*/  UTMALDG.4D [UR16], [UR6], desc[UR8] ;  /* 0x00000810060075b4 */ /* 0x0003e40008019000 */
[----:B------:R1:W-:Y:S02]  /*e110*/  UTMALDG.4D [UR24], [UR6], desc[UR8] ;  /* 0x00000818060075b4 */ /* 0x0003e40008019000 */
[----:B-1----:R-:W-:Y:S01]  /*e120*/  NOP ;  /* 0x0000000000007918 */ /* 0x002fe20000000000 */
.L_x_112:
[----:B------:R-:W-:Y:S05]  /*e130*/  BSYNC B0 ;  /* 0x0000000000007941 */ /* 0x000fea0003800000 */
.L_x_111:
[----:B------:R-:W-:-:S13]  /*e140*/  ISETP.GE.AND P0, PT, R3, 0x81, PT ;  /* 0x000000810300780c */ /* 0x000fda0003f06270 */
[----:B------:R-:W-:Y:S05]  /*e150*/  @!P0 EXIT ;  /* 0x000000000000894d */ /* 0x000fea0003800000 */
[----:B------:R-:W-:Y:S01]  /*e160*/  VIADD R3, R3, 0x7f ;  /* 0x0000007f03037836 */ /* 0x000fe20000000000 */
[----:B------:R-:W-:Y:S01]  /*e170*/  LOP3.LUT P0, RZ, R0, 0x1f, RZ, 0xc0, !PT ;  /* 0x0000001f00ff7812 */ /* 0x000fe2000780c0ff */
[----:B------:R-:W-:Y:S03]  /*e180*/  BSSY B0, `(.L_x_116) ;  /* 0x0000098000007945 */ /* 0x000fe60003800000 */
[----:B------:R-:W-:Y:S02]  /*e190*/  SHF.R.S32.HI R0, RZ, 0x1f, R3 ;  /* 0x0000001fff007819 */ /* 0x000fe40000011403 */
[----:B------:R-:W-:Y:S02]  /*e1a0*/  PLOP3.LUT P0, PT, P0, P2, PT, 0x2a, 0x0 ;  /* 0x000000000000781c */ /* 0x000fe40000704572 */
[----:B------:R-:W-:Y:S01]  /*e1b0*/  LEA.HI R0, R0, R3, RZ, 0x7 ;  /* 0x0000000300007211 */ /* 0x000fe200078f38ff */
[----:B------:R-:W-:-:S03]  /*e1c0*/  IMAD.U32 R3, RZ, RZ, UR4 ;  /* 0x00000004ff037e24 */ /* 0x000fc6000f8e00ff */
[----:B------:R-:W-:Y:S02]  /*e1d0*/  SHF.R.S32.HI R4, RZ, 0x7, R0 ;  /* 0x00000007ff047819 */ /* 0x000fe40000011400 */
[----:B------:R-:W-:Y:S01]  /*e1e0*/  LOP3.LUT R0, R3, 0x2, RZ, 0xfc, !PT ;  /* 0x0000000203007812 */ /* 0x000fe200078efcff */
[----:B------:R-:W-:Y:S02]  /*e1f0*/  IMAD.MOV.U32 R3, RZ, RZ, 0x1 ;  /* 0x00000001ff037424 */ /* 0x000fe400078e00ff */
[----:B------:R-:W-:-:S07]  /*e200*/  IMAD.SHL.U32 R4, R4, 0x4, RZ ;  /* 0x0000000404047824 */ /* 0x000fce00078e00ff */
.L_x_131:
[----:B------:R-:W-:Y:S04]  /*e210*/  BSSY B1, `(.L_x_117) ;  /* 0x0000027000017945 */ /* 0x000fe80003800000 */
[----:B------:R-:W-:Y:S05]  /*e220*/  @!P3 BRA `(.L_x_118) ;  /* 0x000000000094b947 */ /* 0x000fea0003800000 */
[----:B------:R-:W1:Y:S01]  /*e230*/  S2R R6, SR_CgaCtaId ;  /* 0x0000000000067919 */ /* 0x000e620000008800 */
[----:B------:R-:W-:-:S04]  /*e240*/  MOV R5, 0x400 ;  /* 0x0000040000057802 */ /* 0x000fc80000000f00 */
[----:B-1----:R-:W-:Y:S02]  /*e250*/  LEA R7, R6, R5, 0x18 ;  /* 0x0000000506077211 */ /* 0x002fe400078ec0ff */
[----:B------:R-:W-:-:S03]  /*e260*/  SHF.L.U32 R5, R3, 0x1f, RZ ;  /* 0x0000001f03057819 */ /* 0x000fc600000006ff */
[----:B------:R-:W-:-:S04]  /*e270*/  IMAD R6, R2, 0x8, R7 ;  /* 0x0000000802067824 */ /* 0x000fc800078e0207 */
[----:B------:R-:W1:Y:S02]  /*e280*/  SYNCS.PHASECHK.TRANS64.TRYWAIT P4, [R6+URZ+0x58820], R5 ;  /* 0x05882005060075a7 */ /* 0x000e64000808017f */
[----:B-1----:R-:W-:Y:S05]  /*e290*/  @!P4 BRA `(.L_x_119) ;  /* 0x0000000c00d0c947 */ /* 0x002fea0003800000 */
.L_x_150:
[----:B-1----:R-:W-:-:S04]  /*e2a0*/  @P2 IMAD.MOV.U32 R5, RZ, RZ, 0x8200 ;  /* 0x00008200ff052424 */ /* 0x002fc800078e00ff */
[----:B------:R1:W-:Y:S02]  /*e2b0*/  @P2 SYNCS.ARRIVE.TRANS64 RZ, [R6+URZ+0x58800], R5 ;  /* 0x0588000506ff29a7 */ /* 0x0003e4000800003f */
[----:B-1----:R-:W-:-:S04]  /*e2c0*/  PRMT R5, R0, 0x9910, RZ ;  /* 0x0000991000057816 */ /* 0x002fc800000000ff */
[----:B------:R-:W-:-:S13]  /*e2d0*/  ISETP.NE.AND P4, PT, R5, 0x2, PT ;  /* 0x000000020500780c */ /* 0x000fda0003f85270 */
[----:B------:R-:W-:Y:S05]  /*e2e0*/  @P4 BRA `(.L_x_120) ;  /* 0x0000000000044947 */ /* 0x000fea0003800000 */
[----:B------:R-:W-:Y:S01]  /*e2f0*/  BPT.TRAP 0x1 ;  /* 0x000000040000795c */ /* 0x000fe20000300000 */
.L_x_120:
[----:B------:R-:W-:Y:S05]  /*e300*/  @P0 BRA `(.L_x_121) ;  /* 0x0000000000040947 */ /* 0x000fea0003800000 */
[----:B------:R-:W-:Y:S01]  /*e310*/  BPT.TRAP 0x1 ;  /* 0x000000040000795c */ /* 0x000fe20000300000 */
.L_x_121:
[----:B------:R-:W-:Y:S01]  /*e320*/  IMAD R7, R2, 0x8000, R7 ;  /* 0x0000800002077824 */ /* 0x000fe200078e0207 */
[----:B------:R-:W-:Y:S01]  /*e330*/  R2UR UR25, R6 ;  /* 0x00000000061972ca */ /* 0x000fe200000e0000 */
[----:B------:R-:W-:Y:S01]  /*e340*/  ULDC.64 UR6, c[0x0][0x198] ;  /* 0x0000660000067ab9 */ /* 0x000fe20000000a00 */
[----:B------:R-:W-:Y:S01]  /*e350*/  R2UR UR27, R9 ;  /* 0x00000000091b72ca */ /* 0x000fe200000e0000 */
[----:B------:R-:W-:Y:S01]  /*e360*/  UIADD3 UR6, UP0, UR6, 0xf0, URZ ;  /* 0x000000f006067890 */ /* 0x000fe2000ff1e03f */
[----:B------:R-:W-:Y:S01]  /*e370*/  R2UR UR16, R7 ;  /* 0x00000000071072ca */ /* 0x000fe200000e0000 */
[----:B------:R-:W-:Y:S01]  /*e380*/  UMOV UR8, 0x0 ;  /* 0x0000000000087882 */ /* 0x000fe20000000000 */
[----:B------:R-:W-:Y:S01]  /*e390*/  UMOV UR9, 0x10000000 ;  /* 0x1000000000097882 */ /* 0x000fe20000000000 */
[----:B------:R-:W-:Y:S01]  /*e3a0*/  UIADD3.X UR7, URZ, UR7, URZ, UP0, !UPT ;  /* 0x000000073f077290 */ /* 0x000fe200087fe43f */
[----:B------:R-:W-:Y:S01]  /*e3b0*/  UMOV UR26, URZ ;  /* 0x0000003f001a7c82 */ /* 0x000fe20008000000 */
[----:B------:R-:W-:Y:S01]  /*e3c0*/  UMOV UR18, 0x40 ;  /* 0x0000004000127882 */ /* 0x000fe20000000000 */
[----:B------:R-:W-:Y:S01]  /*e3d0*/  UMOV UR20, UR28 ;  /* 0x0000001c00147c82 */ /* 0x000fe20008000000 */
[----:B------:R-:W-:-:S02]  /*e3e0*/  UMOV UR21, UR29 ;  /* 0x0000001d00157c82 */ /* 0x000fc40008000000 */
[----:B------:R-:W-:Y:S02]  /*e3f0*/  UIADD3 UR25, UR25, 0x58800, URZ ;  /* 0x0005880019197890 */ /* 0x000fe4000fffe03f */
[----:B------:R-:W-:Y:S02]  /*e400*/  USHF.L.U32 UR27, UR27, 0x7, URZ ;  /* 0x000000071b1b7899 */ /* 0x000fe4000800063f */
[----:B------:R-:W-:Y:S02]  /*e410*/  UIADD3 UR24, UR16, 0x18000, URZ ;  /* 0x0001800010187890 */ /* 0x000fe4000fffe03f */
[----:B------:R-:W-:Y:S01]  /*e420*/  UIADD3 UR16, UR16, 0x1c000, URZ ;  /* 0x0001c00010107890 */ /* 0x000fe2000fffe03f */
[----:B------:R-:W-:Y:S02]  /*e430*/  UMOV UR17, UR25 ;  /* 0x0000001900117c82 */ /* 0x000fe40008000000 */
[----:B------:R-:W-:-:S04]  /*e440*/  UMOV UR19, UR27 ;  /* 0x0000001b00137c82 */ /* 0x000fc80008000000 */
[----:B------:R1:W-:Y:S02]  /*e450*/  UTMALDG.4D [UR24], [UR6], desc[UR8] ;  /* 0x00000818060075b4 */ /* 0x0003e40008019000 */
[----:B------:R1:W-:Y:S02]  /*e460*/  UTMALDG.4D [UR16], [UR6], desc[UR8] ;  /* 0x00000810060075b4 */ /* 0x0003e40008019000 */
[----:B-1----:R-:W-:Y:S01]  /*e470*/  NOP ;  /* 0x0000000000007918 */ /* 0x002fe20000000000 */
.L_x_118:
[----:B------:R-:W-:Y:S05]  /*e480*/  BSYNC B1 ;  /* 0x0000000000017941 */ /* 0x000fea0003800000 */
.L_x_117:
[C---:B------:R-:W-:Y:S01]  /*e490*/  ISETP.LT.OR P4, PT, R4.reuse, 0x6, !P3 ;  /* 0x000000060400780c */ /* 0x040fe20005f81670 */
[----:B------:R-:W-:Y:S01]  /*e4a0*/  BSSY B1, `(.L_x_122) ;  /* 0x000001c000017945 */ /* 0x000fe20003800000 */
[----:B------:R-:W-:-:S11]  /*e4b0*/  ISETP.LT.OR P5, PT, R4, 0x7, !P3 ;  /* 0x000000070400780c */ /* 0x000fd60005fa1670 */
[----:B------:R-:W-:Y:S05]  /*e4c0*/  @P4 BRA `(.L_x_123) ;  /* 0x0000000000644947 */ /* 0x000fea0003800000 */
[----:B------:R-:W1:Y:S01]  /*e4d0*/  S2R R6, SR_CgaCtaId ;  /* 0x0000000000067919 */ /* 0x000e620000008800 */
[----:B------:R-:W-:Y:S01]  /*e4e0*/  MOV R5, 0x400 ;  /* 0x0000040000057802 */ /* 0x000fe20000000f00 */
[----:B------:R-:W-:Y:S01]  /*e4f0*/  ULDC.64 UR6, c[0x0][0x198] ;  /* 0x0000660000067ab9 */ /* 0x000fe20000000a00 */
[----:B------:R-:W-:Y:S01]  /*e500*/  R2UR UR18, R9 ;  /* 0x00000000091272ca */ /* 0x000fe200000e0000 */
[----:B------:R-:W-:Y:S01]  /*e510*/  UIADD3 UR6, UP0, UR6, 0x4f0, URZ ;  /* 0x000004f006067890 */ /* 0x000fe2000ff1e03f */
[----:B------:R-:W-:Y:S01]  /*e520*/  UMOV UR8, 0x0 ;  /* 0x0000000000087882 */ /* 0x000fe20000000000 */
[----:B------:R-:W-:Y:S02]  /*e530*/  UMOV UR9, 0x10000000 ;  /* 0x1000000000097882 */ /* 0x000fe40000000000 */
[----:B------:R-:W-:Y:S01]  /*e540*/  UIADD3.X UR7, URZ, UR7, URZ, UP0, !UPT ;  /* 0x000000073f077290 */ /* 0x000fe200087fe43f */
[----:B------:R-:W-:Y:S01]  /*e550*/  UMOV UR19, UR28 ;  /* 0x0000001c00137c82 */ /* 0x000fe20008000000 */
[----:B------:R-:W-:-:S06]  /*e560*/  UMOV UR20, UR29 ;  /* 0x0000001d00147c82 */ /* 0x000fcc0008000000 */
[----:B------:R-:W-:Y:S01]  /*e570*/  USHF.L.U32 UR18, UR18, 0x7, URZ ;  /* 0x0000000712127899 */ /* 0x000fe2000800063f */
[----:B-1----:R-:W-:-:S05]  /*e580*/  LEA R5, R6, R5, 0x18 ;  /* 0x0000000506057211 */ /* 0x002fca00078ec0ff */
[C-C-:B------:R-:W-:Y:S02]  /*e590*/  IMAD R6, R2.reuse, 0x8, R5.reuse ;  /* 0x0000000802067824 */ /* 0x140fe400078e0205 */
[----:B------:R-:W-:-:S03]  /*e5a0*/  IMAD R5, R2, 0x200, R5 ;  /* 0x0000020002057824 */ /* 0x000fc600078e0205 */
[----:B------:R-:W-:Y:S02]  /*e5b0*/  R2UR UR17, R6 ;  /* 0x00000000061172ca */ /* 0x000fe400000e0000 */
[----:B------:R-:W-:Y:S01]  /*e5c0*/  R2UR UR16, R5 ;  /* 0x00000000051072ca */ /* 0x000fe200000e0000 */
[----:B------:R-:W-:-:S05]  /*e5d0*/  VIADD R5, R2, 0x1 ;  /* 0x0000000102057836 */ /* 0x000fca0000000000 */
[----:B------:R-:W-:-:S04]  /*e5e0*/  ISETP.NE.AND P4, PT, R5, 0x4, PT ;  /* 0x000000040500780c */ /* 0x000fc80003f85270 */
[----:B------:R-:W-:Y:S01]  /*e5f0*/  SEL R2, RZ, 0x1, P4 ;  /* 0x00000001ff027807 */ /* 0x000fe20002000000 */
[----:B------:R-:W-:Y:S02]  /*e600*/  UIADD3 UR17, UR17, 0x58800, URZ ;  /* 0x0005880011117890 */ /* 0x000fe4000fffe03f */
[----:B------:R-:W-:Y:S01]  /*e610*/  UIADD3 UR16, UR16, 0x58000, URZ ;  /* 0x0005800010107890 */ /* 0x000fe2000fffe03f */
[----:B------:R-:W-:Y:S02]  /*e620*/  LOP3.LUT R3, R3, R2, RZ, 0x3c, !PT ;  /* 0x0000000203037212 */ /* 0x000fe400078e3cff */
[----:B------:R-:W-:-:S06]  /*e630*/  SEL R2, R5, RZ, P4 ;  /* 0x000000ff05027207 */ /* 0x000fcc0002000000 */
[----:B------:R1:W-:Y:S02]  /*e640*/  UTMALDG.3D [UR16], [UR6], desc[UR8] ;  /* 0x00000810060075b4 */ /* 0x0003e40008011000 */
[----:B-1----:R-:W-:Y:S01]  /*e650*/  NOP ;  /* 0x0000000000007918 */ /* 0x002fe20000000000 */
.L_x_123:
[----:B------:R-:W-:Y:S05]  /*e660*/  BSYNC B1 ;  /* 0x0000000000017941 */ /* 0x000fea0003800000 */
.L_x_122:
[----:B------:R-:W-:Y:S04]  /*e670*/  BSSY B1, `(.L_x_124) ;  /* 0x0000027000017945 */ /* 0x000fe80003800000 */
[----:B------:R-:W-:Y:S05]  /*e680*/  @P5 BRA `(.L_x_125) ;  /* 0x0000000000945947 */ /* 0x000fea0003800000 */
[----:B------:R-:W1:Y:S01]  /*e690*/  S2R R6, SR_CgaCtaId ;  /* 0x0000000000067919 */ /* 0x000e620000008800 */
[----:B------:R-:W-:Y:S02]  /*e6a0*/  MOV R5, 0x400 ;  /* 0x0000040000057802 */ /* 0x000fe40000000f00 */
[----:B------:R-:W-:Y:S02]  /*e6b0*/  SHF.L.U32 R7, R3, 0x1f, RZ ;  /* 0x0000001f03077819 */ /* 0x000fe400000006ff */
[----:B-1----:R-:W-:-:S05]  /*e6c0*/  LEA R5, R6, R5, 0x18 ;  /* 0x0000000506057211 */ /* 0x002fca00078ec0ff */
[----:B------:R-:W-:-:S04]  /*e6d0*/  IMAD R6, R2, 0x8, R5 ;  /* 0x0000000802067824 */ /* 0x000fc800078e0205 */
[----:B------:R-:W1:Y:S02]  /*e6e0*/  SYNCS.PHASECHK.TRANS64.TRYWAIT P4, [R6+URZ+0x58820], R7 ;  /* 0x05882007060075a7 */ /* 0x000e64000808017f */
[----:B-1----:R-:W-:Y:S05]  /*e6f0*/  @!P4 BRA `(.L_x_126) ;  /* 0x0000000800ccc947 */ /* 0x002fea0003800000 */
.L_x_151:
[----:B-1----:R-:W-:-:S04]  /*e700*/  @P1 IMAD.MOV.U32 R7, RZ, RZ, 0x8200 ;  /* 0x00008200ff071424 */ /* 0x002fc800078e00ff */
[----:B------:R1:W-:Y:S02]  /*e710*/  @P1 SYNCS.ARRIVE.TRANS64 RZ, [R6+URZ+0x58800], R7 ;  /* 0x0588000706ff19a7 */ /* 0x0003e4000800003f */
[----:B-1----:R-:W-:-:S04]  /*e720*/  PRMT R7, R0, 0x9910, RZ ;  /* 0x0000991000077816 */ /* 0x002fc800000000ff */
[----:B------:R-:W-:-:S13]  /*e730*/  ISETP.NE.AND P4, PT, R7, 0x2, PT ;  /* 0x000000020700780c */ /* 0x000fda0003f85270 */
[----:B------:R-:W-:Y:S05]  /*e740*/  @P4 BRA `(.L_x_127) ;  /* 0x0000000000044947 */ /* 0x000fea0003800000 */
[----:B------:R-:W-:Y:S01]  /*e750*/  BPT.TRAP 0x1 ;  /* 0x000000040000795c */ /* 0x000fe20000300000 */
.L_x_127:
[----:B------:R-:W-:Y:S05]  /*e760*/  @P0 BRA `(.L_x_128) ;  /* 0x0000000000040947 */ /* 0x000fea0003800000 */
[----:B------:R-:W-:Y:S01]  /*e770*/  BPT.TRAP 0x1 ;  /* 0x000000040000795c */ /* 0x000fe20000300000 */
.L_x_128:
        /* <DEDUP_REMOVED lines=22> */
.L_x_125:
[----:B------:R-:W-:Y:S05]  /*e8e0*/  BSYNC B1 ;  /* 0x0000000000017941 */ /* 0x000fea0003800000 */
.L_x_124:
[----:B------:R-:W-:Y:S01]  /*e8f0*/  ISETP.LT.OR P4, PT, R4, 0x8, !P3 ;  /* 0x000000080400780c */ /* 0x000fe20005f81670 */
[----:B------:R-:W-:-:S12]  /*e900*/  BSSY B1, `(.L_x_129) ;  /* 0x000001c000017945 */ /* 0x000fd80003800000 */
[----:B------:R-:W-:Y:S05]  /*e910*/  @P4 BRA `(.L_x_130) ;  /* 0x0000000000684947 */ /* 0x000fea0003800000 */
[----:B------:R-:W1:Y:S01]  /*e920*/  S2R R6, SR_CgaCtaId ;  /* 0x0000000000067919 */ /* 0x000e620000008800 */
[----:B------:R-:W-:Y:S01]  /*e930*/  MOV R5, 0x400 ;  /* 0x0000040000057802 */ /* 0x000fe20000000f00 */
[----:B------:R-:W-:Y:S01]  /*e940*/  ULDC.64 UR6, c[0x0][0x198] ;  /* 0x0000660000067ab9 */ /* 0x000fe20000000a00 */
[C---:B------:R-:W-:Y:S01]  /*e950*/  R2UR UR18, R9.reuse ;  /* 0x00000000091272ca */ /* 0x040fe200000e0000 */
[----:B------:R-:W-:Y:S01]  /*e960*/  UIADD3 UR6, UP0, UR6, 0x5f0, URZ ;  /* 0x000005f006067890 */ /* 0x000fe2000ff1e03f */
[----:B------:R-:W-:Y:S01]  /*e970*/  VIADD R9, R9, 0x1 ;  /* 0x0000000109097836 */ /* 0x000fe20000000000 */
[----:B------:R-:W-:Y:S01]  /*e980*/  UMOV UR8, 0x0 ;  /* 0x0000000000087882 */ /* 0x000fe20000000000 */
[----:B------:R-:W-:Y:S01]  /*e990*/  UMOV UR9, 0x10000000 ;  /* 0x1000000000097882 */ /* 0x000fe20000000000 */
[----:B------:R-:W-:Y:S01]  /*e9a0*/  UIADD3.X UR7, URZ, UR7, URZ, UP0, !UPT ;  /* 0x000000073f077290 */ /* 0x000fe200087fe43f */
[----:B------:R-:W-:Y:S01]  /*e9b0*/  UMOV UR19, UR28 ;  /* 0x0000001c00137c82 */ /* 0x000fe20008000000 */
[----:B------:R-:W-:-:S06]  /*e9c0*/  UMOV UR20, UR29 ;  /* 0x0000001d00147c82 */ /* 0x000fcc0008000000 */
[----:B------:R-:W-:Y:S01]  /*e9d0*/  USHF.L.U32 UR18, UR18, 0x7, URZ ;  /* 0x0000000712127899 */ /* 0x000fe2000800063f */
[----:B-1----:R-:W-:-:S05]  /*e9e0*/  LEA R5, R6, R5, 0x18 ;  /* 0x0000000506057211 */ /* 0x002fca00078ec0ff */
[C-C-:B------:R-:W-:Y:S02]  /*e9f0*/  IMAD R6, R2.reuse, 0x8, R5.reuse ;  /* 0x0000000802067824 */ /* 0x140fe400078e0205 */
[C---:B------:R-:W-:Y:S02]  /*ea00*/  IMAD R5, R2.reuse, 0x200, R5 ;  /* 0x0000020002057824 */ /* 0x040fe400078e0205 */
[----:B------:R-:W-:Y:S01]  /*ea10*/  VIADD R2, R2, 0x1 ;  /* 0x0000000102027836 */ /* 0x000fe20000000000 */
[----:B------:R-:W-:Y:S02]  /*ea20*/  R2UR UR17, R6 ;  /* 0x00000000061172ca */ /* 0x000fe400000e0000 */
[----:B------:R-:W-:Y:S02]  /*ea30*/  R2UR UR16, R5 ;  /* 0x00000000051072ca */ /* 0x000fe400000e0000 */
[----:B------:R-:W-:-:S04]  /*ea40*/  ISETP.NE.AND P4, PT, R2, 0x4, PT ;  /* 0x000000040200780c */ /* 0x000fc80003f85270 */
[----:B------:R-:W-:Y:S02]  /*ea50*/  SEL R6, RZ, 0x1, P4 ;  /* 0x00000001ff067807 */ /* 0x000fe40002000000 */
[----:B------:R-:W-:Y:S02]  /*ea60*/  SEL R2, R2, RZ, P4 ;  /* 0x000000ff02027207 */ /* 0x000fe40002000000 */
[----:B------:R-:W-:Y:S01]  /*ea70*/  LOP3.LUT R3, R3, R6, RZ, 0x3c, !PT ;  /* 0x0000000603037212 */ /* 0x000fe200078e3cff */
[----:B------:R-:W-:Y:S02]  /*ea80*/  UIADD3 UR17, UR17, 0x58800, URZ ;  /* 0x0005880011117890 */ /* 0x000fe4000fffe03f */
[----:B------:R-:W-:-:S09]  /*ea90*/  UIADD3 UR16, UR16, 0x58000, URZ ;  /* 0x0005800010107890 */ /* 0x000fd2000fffe03f */
[----:B------:R1:W-:Y:S02]  /*eaa0*/  UTMALDG.3D [UR16], [UR6], desc[UR8] ;  /* 0x00000810060075b4 */ /* 0x0003e40008011000 */
[----:B-1----:R-:W-:Y:S01]  /*eab0*/  NOP ;  /* 0x0000000000007918 */ /* 0x002fe20000000000 */
.L_x_130:
[----:B------:R-:W-:Y:S05]  /*eac0*/  BSYNC B1 ;  /* 0x0000000000017941 */ /* 0x000fea0003800000 */
.L_x_129:
[C---:B------:R-:W-:Y:S01]  /*ead0*/  ISETP.GT.AND P4, PT, R4.reuse, 0x8, PT ;  /* 0x000000080400780c */ /* 0x040fe20003f84270 */
[----:B------:R-:W-:-:S12]  /*eae0*/  VIADD R4, R4, 0xfffffffc ;  /* 0xfffffffc04047836 */ /* 0x000fd80000000000 */
[----:B------:R-:W-:Y:S05]  /*eaf0*/  @P4 BRA `(.L_x_131) ;  /* 0xfffffff400c44947 */ /* 0x000fea000383ffff */
[----:B------:R-:W-:Y:S05]  /*eb00*/  BSYNC B0 ;  /* 0x0000000000007941 */ /* 0x000fea0003800000 */
.L_x_116:
[----:B------:R-:W-:Y:S05]  /*eb10*/  EXIT ;  /* 0x000000000000794d */ /* 0x000fea0003800000 */
.L_x_15:
[----:B--2---:R-:W-:-:S04]  /*eb20*/  IMAD.U32 R3, RZ, RZ, UR7 ;  /* 0x00000007ff037e24 */ /* 0x004fc8000f8e00ff */
[----:B------:R2:W3:Y:S03]  /*eb30*/  SYNCS.PHASECHK.TRANS64.TRYWAIT P1, [R3+URZ+0x58840], R2 ;  /* 0x05884002030075a7 */ /* 0x0004e6000802017f */
[----:B---3--:R-:W-:Y:S05]  /*eb40*/  @!P1 NANOSLEEP.SYNCS 0x989680 ;  /* 0x009896800000995d */ /* 0x008fea0003900000 */
[----:B------:R-:W3:Y:S02]  /*eb50*/  @!P1 SYNCS.PHASECHK.TRANS64 P1, [R3+URZ+0x58840], R2 ;  /* 0x05884002030095a7 */ /* 0x000ee4000802007f */
[----:B---3--:R-:W-:Y:S05]  /*eb60*/  @!P1 BRA `(.L_x_15) ;  /* 0xfffffffc00ec9947 */ /* 0x008fea000383ffff */
[----:B------:R-:W-:Y:S05]  /*eb70*/  BRA `(.L_x_132) ;  /* 0xffffff2000bc7947 */ /* 0x000fea000383ffff */
.L_x_17:
[----:B--2---:R-:W-:-:S04]  /*eb80*/  IMAD.U32 R5, RZ, RZ, UR7 ;  /* 0x00000007ff057e24 */ /* 0x004fc8000f8e00ff */
[----:B------:R2:W3:Y:S03]  /*eb90*/  SYNCS.PHASECHK.TRANS64.TRYWAIT P1, [R5+URZ+0x58848], R2 ;  /* 0x05884802050075a7 */ /* 0x0004e6000802017f */
[----:B---3--:R-:W-:Y:S05]  /*eba0*/  @!P1 NANOSLEEP.SYNCS 0x989680 ;  /* 0x009896800000995d */ /* 0x008fea0003900000 */
[----:B------:R-:W3:Y:S02]  /*ebb0*/  @!P1 SYNCS.PHASECHK.TRANS64 P1, [R5+URZ+0x58848], R2 ;  /* 0x05884802050095a7 */ /* 0x000ee4000802007f */
[----:B---3--:R-:W-:Y:S05]  /*ebc0*/  @!P1 BRA `(.L_x_17) ;  /* 0xfffffffc00ec9947 */ /* 0x008fea000383ffff */
[----:B------:R-:W-:Y:S05]  /*ebd0*/  BRA `(.L_x_133) ;  /* 0xffffff2000c87947 */ /* 0x000fea000383ffff */
.L_x_20:
[----:B-1----:R-:W-:-:S04]  /*ebe0*/  IMAD.U32 R5, RZ, RZ, UR15 ;  /* 0x0000000fff057e24 */ /* 0x002fc8000f8e00ff */
[----:B------:R1:W2:Y:S03]  /*ebf0*/  SYNCS.PHASECHK.TRANS64.TRYWAIT P1, [R5+URZ+0x58800], R0 ;  /* 0x05880000050075a7 */ /* 0x0002a6000802017f */
[----:B--2---:R-:W-:Y:S05]  /*ec00*/  @!P1 NANOSLEEP.SYNCS 0x989680 ;  /* 0x009896800000995d */ /* 0x004fea0003900000 */
[----:B------:R-:W2:Y:S02]  /*ec10*/  @!P1 SYNCS.PHASECHK.TRANS64 P1, [R5+URZ+0x58800], R0 ;  /* 0x05880000050095a7 */ /* 0x000ea4000802007f */
[----:B--2---:R-:W-:Y:S05]  /*ec20*/  @!P1 BRA `(.L_x_20) ;  /* 0xfffffffc00ec9947 */ /* 0x004fea000383ffff */
[----:B------:R-:W-:Y:S05]  /*ec30*/  BRA `(.L_x_134) ;  /* 0xffffff2800ec7947 */ /* 0x000fea000383ffff */
.L_x_22:
[----:B-1----:R-:W-:-:S04]  /*ec40*/  IMAD.U32 R5, RZ, RZ, UR16 ;  /* 0x00000010ff057e24 */ /* 0x002fc8000f8e00ff */
[----:B------:R1:W2:Y:S03]  /*ec50*/  SYNCS.PHASECHK.TRANS64.TRYWAIT P1, [R5+URZ+0x58800], R0 ;  /* 0x05880000050075a7 */ /* 0x0002a6000802017f */
[----:B--2---:R-:W-:Y:S05]  /*ec60*/  @!P1 NANOSLEEP.SYNCS 0x989680 ;  /* 0x009896800000995d */ /* 0x004fea0003900000 */
[----:B------:R-:W2:Y:S02]  /*ec70*/  @!P1 SYNCS.PHASECHK.TRANS64 P1, [R5+URZ+0x58800], R0 ;  /* 0x05880000050095a7 */ /* 0x000ea4000802007f */
[----:B--2---:R-:W-:Y:S05]  /*ec80*/  @!P1 BRA `(.L_x_22) ;  /* 0xfffffffc00ec9947 */ /* 0x004fea000383ffff */
[----:B------:R-:W-:Y:S05]  /*ec90*/  BRA `(.L_x_135) ;  /* 0xffffff3000087947 */ /* 0x000fea000383ffff */
.L_x_23:
[----:B-1----:R-:W-:-:S04]  /*eca0*/  IMAD.U32 R5, RZ, RZ, UR23 ;  /* 0x00000017ff057e24 */ /* 0x002fc8000f8e00ff */
[----:B------:R1:W2:Y:S03]  /*ecb0*/  SYNCS.PHASECHK.TRANS64.TRYWAIT P1, [R5+URZ], R0 ;  /* 0x00000000050075a7 */ /* 0x0002a6000802017f */
[----:B--2---:R-:W-:Y:S05]  /*ecc0*/  @!P1 NANOSLEEP.SYNCS 0x989680 ;  /* 0x009896800000995d */ /* 0x004fea0003900000 */
[----:B------:R-:W2:Y:S02]  /*ecd0*/  @!P1 SYNCS.PHASECHK.TRANS64 P1, [R5+URZ], R0 ;  /* 0x00000000050095a7 */ /* 0x000ea4000802007f */
[----:B--2---:R-:W-:Y:S05]  /*ece0*/  @!P1 BRA `(.L_x_23) ;  /* 0xfffffffc00ec9947 */ /* 0x004fea000383ffff */
[----:B------:R-:W-:Y:S05]  /*ecf0*/  BRA `(.L_x_136) ;  /* 0xffffff3c00a47947 */ /* 0x000fea000383ffff */
.L_x_25:
[----:B-1----:R-:W-:-:S04]  /*ed00*/  IMAD.U32 R48, RZ, RZ, UR16 ;  /* 0x00000010ff307e24 */ /* 0x002fc8000f8e00ff */
[----:B------:R1:W2:Y:S03]  /*ed10*/  SYNCS.PHASECHK.TRANS64.TRYWAIT P1, [R48+URZ+0x588a0], R5 ;  /* 0x0588a005300075a7 */ /* 0x0002a6000802017f */
[----:B--2---:R-:W-:Y:S05]  /*ed20*/  @!P1 NANOSLEEP.SYNCS 0x989680 ;  /* 0x009896800000995d */ /* 0x004fea0003900000 */
[----:B------:R-:W2:Y:S02]  /*ed30*/  @!P1 SYNCS.PHASECHK.TRANS64 P1, [R48+URZ+0x588a0], R5 ;  /* 0x0588a005300095a7 */ /* 0x000ea4000802007f */
[----:B--2---:R-:W-:Y:S05]  /*ed40*/  @!P1 BRA `(.L_x_25) ;  /* 0xfffffffc00ec9947 */ /* 0x004fea000383ffff */
[----:B------:R-:W-:Y:S05]  /*ed50*/  BRA `(.L_x_24) ;  /* 0xffffff6800087947 */ /* 0x000fea000383ffff */
.L_x_29:
[----:B--2---:R-:W-:-:S04]  /*ed60*/  IMAD.U32 R5, RZ, RZ, UR16 ;  /* 0x00000010ff057e24 */ /* 0x004fc8000f8e00ff */
[----:B------:R2:W3:Y:S03]  /*ed70*/  SYNCS.PHASECHK.TRANS64.TRYWAIT P1, [R5+URZ+0x58890], R0 ;  /* 0x05889000050075a7 */ /* 0x0004e6000802017f */
[----:B---3--:R-:W-:Y:S05]  /*ed80*/  @!P1 NANOSLEEP.SYNCS 0x989680 ;  /* 0x009896800000995d */ /* 0x008fea0003900000 */
[----:B------:R-:W3:Y:S02]  /*ed90*/  @!P1 SYNCS.PHASECHK.TRANS64 P1, [R5+URZ+0x58890], R0 ;  /* 0x05889000050095a7 */ /* 0x000ee4000802007f */
[----:B---3--:R-:W-:Y:S05]  /*eda0*/  @!P1 BRA `(.L_x_29) ;  /* 0xfffffffc00ec9947 */ /* 0x008fea000383ffff */
[----:B------:R-:W-:Y:S05]  /*edb0*/  BRA `(.L_x_137) ;  /* 0xffffff70005c7947 */ /* 0x000fea000383ffff */
.L_x_32:
[----:B-1----:R-:W-:-:S04]  /*edc0*/  IMAD.U32 R5, RZ, RZ, UR16 ;  /* 0x00000010ff057e24 */ /* 0x002fc8000f8e00ff */
[----:B------:R1:W2:Y:S03]  /*edd0*/  SYNCS.PHASECHK.TRANS64.TRYWAIT P1, [R5+URZ], R0 ;  /* 0x00000000050075a7 */ /* 0x0002a6000802017f */
[----:B--2---:R-:W-:Y:S05]  /*ede0*/  @!P1 NANOSLEEP.SYNCS 0x989680 ;  /* 0x009896800000995d */ /* 0x004fea0003900000 */
[----:B------:R-:W2:Y:S02]  /*edf0*/  @!P1 SYNCS.PHASECHK.TRANS64 P1, [R5+URZ], R0 ;  /* 0x00000000050095a7 */ /* 0x000ea4000802007f */
[----:B--2---:R-:W-:Y:S05]  /*ee00*/  @!P1 BRA `(.L_x_32) ;  /* 0xfffffffc00ec9947 */ /* 0x004fea000383ffff */
[----:B------:R-:W-:Y:S05]  /*ee10*/  BRA `(.L_x_138) ;  /* 0xffffff7000707947 */ /* 0x000fea000383ffff */
.L_x_34:
[----:B-1----:R-:W-:-:S04]  /*ee20*/  IMAD.U32 R2, RZ, RZ, UR21 ;  /* 0x00000015ff027e24 */ /* 0x002fc8000f8e00ff */
[----:B------:R1:W3:Y:S03]  /*ee30*/  SYNCS.PHASECHK.TRANS64.TRYWAIT P2, [R2+URZ+0x58890], R0 ;  /* 0x05889000020075a7 */ /* 0x0002e6000804017f */
[----:B---3--:R-:W-:Y:S05]  /*ee40*/  @!P2 NANOSLEEP.SYNCS 0x989680 ;  /* 0x009896800000a95d */ /* 0x008fea0003900000 */
[----:B------:R-:W3:Y:S02]  /*ee50*/  @!P2 SYNCS.PHASECHK.TRANS64 P2, [R2+URZ+0x58890], R0 ;  /* 0x058890000200a5a7 */ /* 0x000ee4000804007f */
[----:B---3--:R-:W-:Y:S05]  /*ee60*/  @!P2 BRA `(.L_x_34) ;  /* 0xfffffffc00eca947 */ /* 0x008fea000383ffff */
[----:B------:R-:W-:Y:S05]  /*ee70*/  BRA `(.L_x_139) ;  /* 0xffffff80000c7947 */ /* 0x000fea000383ffff */
.L_x_46:
[----:B--2---:R-:W-:-:S04]  /*ee80*/  IMAD.U32 R3, RZ, RZ, UR4 ;  /* 0x00000004ff037e24 */ /* 0x004fc8000f8e00ff */
[----:B------:R2:W1:Y:S03]  /*ee90*/  SYNCS.PHASECHK.TRANS64.TRYWAIT P0, [R3+URZ+0x58890], R0 ;  /* 0x05889000030075a7 */ /* 0x000466000800017f */
[----:B-1----:R-:W-:Y:S05]  /*eea0*/  @!P0 NANOSLEEP.SYNCS 0x989680 ;  /* 0x009896800000895d */ /* 0x002fea0003900000 */
[----:B------:R-:W1:Y:S02]  /*eeb0*/  @!P0 SYNCS.PHASECHK.TRANS64 P0, [R3+URZ+0x58890], R0 ;  /* 0x05889000030085a7 */ /* 0x000e64000800007f */
[----:B-1----:R-:W-:Y:S05]  /*eec0*/  @!P0 BRA `(.L_x_46) ;  /* 0xfffffffc00ec8947 */ /* 0x002fea000383ffff */
[----:B------:R-:W-:Y:S05]  /*eed0*/  BRA `(.L_x_140) ;  /* 0xffffffa000587947 */ /* 0x000fea000383ffff */
.L_x_48:
[----:B--2---:R-:W-:-:S04]  /*eee0*/  IMAD.U32 R3, RZ, RZ, UR7 ;  /* 0x00000007ff037e24 */ /* 0x004fc8000f8e00ff */
[----:B------:R2:W1:Y:S03]  /*eef0*/  SYNCS.PHASECHK.TRANS64.TRYWAIT P0, [R3+URZ+0x58890], R0 ;  /* 0x05889000030075a7 */ /* 0x000466000800017f */
[----:B-1----:R-:W-:Y:S05]  /*ef00*/  @!P0 NANOSLEEP.SYNCS 0x989680 ;  /* 0x009896800000895d */ /* 0x002fea0003900000 */
[----:B------:R-:W1:Y:S02]  /*ef10*/  @!P0 SYNCS.PHASECHK.TRANS64 P0, [R3+URZ+0x58890], R0 ;  /* 0x05889000030085a7 */ /* 0x000e64000800007f */
[----:B-1----:R-:W-:Y:S05]  /*ef20*/  @!P0 BRA `(.L_x_48) ;  /* 0xfffffffc00ec8947 */ /* 0x002fea000383ffff */
[----:B------:R-:W-:Y:S05]  /*ef30*/  BRA `(.L_x_141) ;  /* 0xffffffa000707947 */ /* 0x000fea000383ffff */
.L_x_49:
[----:B-1----:R-:W-:-:S04]  /*ef40*/  IMAD.U32 R3, RZ, RZ, UR4 ;  /* 0x00000004ff037e24 */ /* 0x002fc8000f8e00ff */
[----:B------:R1:W2:Y:S03]  /*ef50*/  SYNCS.PHASECHK.TRANS64.TRYWAIT P0, [R3+URZ+0x588a0], R2 ;  /* 0x0588a002030075a7 */ /* 0x0002a6000800017f */
[----:B--2---:R-:W-:Y:S05]  /*ef60*/  @!P0 NANOSLEEP.SYNCS 0x989680 ;  /* 0x009896800000895d */ /* 0x004fea0003900000 */
[----:B------:R-:W2:Y:S02]  /*ef70*/  @!P0 SYNCS.PHASECHK.TRANS64 P0, [R3+URZ+0x588a0], R2 ;  /* 0x0588a002030085a7 */ /* 0x000ea4000800007f */
[----:B--2---:R-:W-:Y:S05]  /*ef80*/  @!P0 BRA `(.L_x_49) ;  /* 0xfffffffc00ec8947 */ /* 0x004fea000383ffff */
[----:B------:R-:W-:Y:S05]  /*ef90*/  BRA `(.L_x_142) ;  /* 0xffffffa0007c7947 */ /* 0x000fea000383ffff */
.L_x_75:
[----:B-1----:R-:W-:-:S04]  /*efa0*/  IMAD.U32 R5, RZ, RZ, UR8 ;  /* 0x00000008ff057e24 */ /* 0x002fc8000f8e00ff */
[----:B------:R1:W2:Y:S03]  /*efb0*/  SYNCS.PHASECHK.TRANS64.TRYWAIT P1, [R5+URZ+0x58880], R6 ;  /* 0x05888006050075a7 */ /* 0x0002a6000802017f */
[----:B--2---:R-:W-:Y:S05]  /*efc0*/  @!P1 NANOSLEEP.SYNCS 0x989680 ;  /* 0x009896800000995d */ /* 0x004fea0003900000 */
[----:B------:R-:W2:Y:S02]  /*efd0*/  @!P1 SYNCS.PHASECHK.TRANS64 P1, [R5+URZ+0x58880], R6 ;  /* 0x05888006050095a7 */ /* 0x000ea4000802007f */
[----:B--2---:R-:W-:Y:S05]  /*efe0*/  @!P1 BRA `(.L_x_75) ;  /* 0xfffffffc00ec9947 */ /* 0x004fea000383ffff */
[----:B------:R-:W-:Y:S05]  /*eff0*/  BRA `(.L_x_143) ;  /* 0xffffffbc00c47947 */ /* 0x000fea000383ffff */
.L_x_88:
[----:B-1----:R1:W4:Y:S02]  /*f000*/  SYNCS.PHASECHK.TRANS64.TRYWAIT P0, [R4+URZ+0x58860], R3 ;  /* 0x05886003040075a7 */ /* 0x002324000800017f */
[----:B----4-:R-:W-:Y:S05]  /*f010*/  @!P0 NANOSLEEP.SYNCS 0x989680 ;  /* 0x009896800000895d */ /* 0x010fea0003900000 */
[----:B------:R-:W4:Y:S02]  /*f020*/  @!P0 SYNCS.PHASECHK.TRANS64 P0, [R4+URZ+0x58860], R3 ;  /* 0x05886003040085a7 */ /* 0x000f24000800007f */
[----:B----4-:R-:W-:Y:S05]  /*f030*/  @!P0 BRA `(.L_x_88) ;  /* 0xfffffffc00f08947 */ /* 0x010fea000383ffff */
[----:B------:R-:W-:Y:S05]  /*f040*/  BRA `(.L_x_144) ;  /* 0xffffffdc00d87947 */ /* 0x000fea000383ffff */
.L_x_93:
[----:B-1----:R1:W2:Y:S02]  /*f050*/  SYNCS.PHASECHK.TRANS64.TRYWAIT P0, [R5+URZ+0x58820], R2 ;  /* 0x05882002050075a7 */ /* 0x0022a4000800017f */
[----:B--2---:R-:W-:Y:S05]  /*f060*/  @!P0 NANOSLEEP.SYNCS 0x989680 ;  /* 0x009896800000895d */ /* 0x004fea0003900000 */
[----:B------:R-:W2:Y:S02]  /*f070*/  @!P0 SYNCS.PHASECHK.TRANS64 P0, [R5+URZ+0x58820], R2 ;  /* 0x05882002050085a7 */ /* 0x000ea4000800007f */
[----:B--2---:R-:W-:Y:S05]  /*f080*/  @!P0 BRA `(.L_x_93) ;  /* 0xfffffffc00f08947 */ /* 0x004fea000383ffff */
[----:B------:R-:W-:Y:S05]  /*f090*/  BRA `(.L_x_145) ;  /* 0xffffffe0006c7947 */ /* 0x000fea000383ffff */
.L_x_98:
[----:B-1----:R1:W2:Y:S02]  /*f0a0*/  SYNCS.PHASECHK.TRANS64.TRYWAIT P0, [R5+URZ+0x58860], R6 ;  /* 0x05886006050075a7 */ /* 0x0022a4000800017f */
[----:B--2---:R-:W-:Y:S05]  /*f0b0*/  @!P0 NANOSLEEP.SYNCS 0x989680 ;  /* 0x009896800000895d */ /* 0x004fea0003900000 */
[----:B------:R-:W2:Y:S02]  /*f0c0*/  @!P0 SYNCS.PHASECHK.TRANS64 P0, [R5+URZ+0x58860], R6 ;  /* 0x05886006050085a7 */ /* 0x000ea4000800007f */
[----:B--2---:R-:W-:Y:S05]  /*f0d0*/  @!P0 BRA `(.L_x_98) ;  /* 0xfffffffc00f08947 */ /* 0x004fea000383ffff */
[----:B------:R-:W-:Y:S05]  /*f0e0*/  BRA `(.L_x_146) ;  /* 0xffffffe400287947 */ /* 0x000fea000383ffff */
.L_x_103:
[----:B-1----:R1:W2:Y:S02]  /*f0f0*/  SYNCS.PHASECHK.TRANS64.TRYWAIT P0, [R6+URZ+0x58860], R7 ;  /* 0x05886007060075a7 */ /* 0x0022a4000800017f */
[----:B--2---:R-:W-:Y:S05]  /*f100*/  @!P0 NANOSLEEP.SYNCS 0x989680 ;  /* 0x009896800000895d */ /* 0x004fea0003900000 */
[----:B------:R-:W2:Y:S02]  /*f110*/  @!P0 SYNCS.PHASECHK.TRANS64 P0, [R6+URZ+0x58860], R7 ;  /* 0x05886007060085a7 */ /* 0x000ea4000800007f */
[----:B--2---:R-:W-:Y:S05]  /*f120*/  @!P0 BRA `(.L_x_103) ;  /* 0xfffffffc00f08947 */ /* 0x004fea000383ffff */
[----:B------:R-:W-:Y:S05]  /*f130*/  BRA `(.L_x_147) ;  /* 0xffffffe400cc7947 */ /* 0x000fea000383ffff */
.L_x_108:
[----:B-1----:R1:W2:Y:S02]  /*f140*/  SYNCS.PHASECHK.TRANS64.TRYWAIT P0, [R6+URZ+0x58820], R9 ;  /* 0x05882009060075a7 */ /* 0x0022a4000800017f */
[----:B--2---:R-:W-:Y:S05]  /*f150*/  @!P0 NANOSLEEP.SYNCS 0x989680 ;  /* 0x009896800000895d */ /* 0x004fea0003900000 */
[----:B------:R-:W2:Y:S02]  /*f160*/  @!P0 SYNCS.PHASECHK.TRANS64 P0, [R6+URZ+0x58820], R9 ;  /* 0x05882009060085a7 */ /* 0x000ea4000800007f */
[----:B--2---:R-:W-:Y:S05]  /*f170*/  @!P0 BRA `(.L_x_108) ;  /* 0xfffffffc00f08947 */ /* 0x004fea000383ffff */
[----:B------:R-:W-:Y:S05]  /*f180*/  BRA `(.L_x_148) ;  /* 0xffffffe800847947 */ /* 0x000fea000383ffff */
.L_x_113:
[----:B-1----:R1:W2:Y:S02]  /*f190*/  SYNCS.PHASECHK.TRANS64.TRYWAIT P0, [R6+URZ+0x58860], R5 ;  /* 0x05886005060075a7 */ /* 0x0022a4000800017f */
[----:B--2---:R-:W-:Y:S05]  /*f1a0*/  @!P0 NANOSLEEP.SYNCS 0x989680 ;  /* 0x009896800000895d */ /* 0x004fea0003900000 */
[----:B------:R-:W2:Y:S02]  /*f1b0*/  @!P0 SYNCS.PHASECHK.TRANS64 P0, [R6+URZ+0x58860], R5 ;  /* 0x05886005060085a7 */ /* 0x000ea4000800007f */
[----:B--2---:R-:W-:Y:S05]  /*f1c0*/  @!P0 BRA `(.L_x_113) ;  /* 0xfffffffc00f08947 */ /* 0x004fea000383ffff */
[----:B------:R-:W-:Y:S05]  /*f1d0*/  BRA `(.L_x_149) ;  /* 0xffffffec004c7947 */ /* 0x000fea000383ffff */
.L_x_119:
[----:B-1----:R1:W2:Y:S02]  /*f1e0*/  SYNCS.PHASECHK.TRANS64.TRYWAIT P4, [R6+URZ+0x58820], R5 ;  /* 0x05882005060075a7 */ /* 0x0022a4000808017f */
[----:B--2---:R-:W-:Y:S05]  /*f1f0*/  @!P4 NANOSLEEP.SYNCS 0x989680 ;  /* 0x009896800000c95d */ /* 0x004fea0003900000 */
[----:B------:R-:W2:Y:S02]  /*f200*/  @!P4 SYNCS.PHASECHK.TRANS64 P4, [R6+URZ+0x58820], R5 ;  /* 0x058820050600c5a7 */ /* 0x000ea4000808007f */
[----:B--2---:R-:W-:Y:S05]  /*f210*/  @!P4 BRA `(.L_x_119) ;  /* 0xfffffffc00f0c947 */ /* 0x004fea000383ffff */
[----:B------:R-:W-:Y:S05]  /*f220*/  BRA `(.L_x_150) ;  /* 0xfffffff0001c7947 */ /* 0x000fea000383ffff */
.L_x_126:
[----:B-1----:R1:W2:Y:S02]  /*f230*/  SYNCS.PHASECHK.TRANS64.TRYWAIT P4, [R6+URZ+0x58820], R7 ;  /* 0x05882007060075a7 */ /* 0x0022a4000808017f */
[----:B--2---:R-:W-:Y:S05]  /*f240*/  @!P4 NANOSLEEP.SYNCS 0x989680 ;  /* 0x009896800000c95d */ /* 0x004fea0003900000 */
[----:B------:R-:W2:Y:S02]  /*f250*/  @!P4 SYNCS.PHASECHK.TRANS64 P4, [R6+URZ+0x58820], R7 ;  /* 0x058820070600c5a7 */ /* 0x000ea4000808007f */
[----:B--2---:R-:W-:Y:S05]  /*f260*/  @!P4 BRA `(.L_x_126) ;  /* 0xfffffffc00f0c947 */ /* 0x004fea000383ffff */
[----:B------:R-:W-:Y:S05]  /*f270*/  BRA `(.L_x_151) ;  /* 0xfffffff400207947 */ /* 0x000fea000383ffff */
.L_x_152:
[----:B------:R-:W-:-:S00]  /*f280*/  BRA `(.L_x_152) ;  /* 0xfffffffc00fc7947 */ /* 0x000fc0000383ffff */
[----:B------:R-:W-:-:S00]  /*f290*/  NOP ;  /* 0x0000000000007918 */ /* 0x000fc00000000000 */
        /* <DEDUP_REMOVED lines=14> */
.L_x_153:


//--------------------- .nv.global.init           --------------------------
	.section	.nv.global.init,"aw",@progbits
.nv.global.init:
	.type		$str$24,@object
	.size		$str$24,($str$25 - $str$24)
$str$24:
        /*0000*/ 	.byte	0x28, 0x61, 0x64, 0x64, 0x72, 0x65, 0x73, 0x73, 0x20, 0x26, 0x20, 0x6d, 0x61, 0x73, 0x6b, 0x29
        /*0010*/ 	.byte	0x20, 0x3d, 0x3d, 0x20, 0x30, 0x00
	.type		$str$25,@object
	.size		$str$25,(__unnamed_1 - $str$25)
$str$25:
        /*0016*/ 	.byte	0x2f, 0x74, 0x6d, 0x70, 0x2f, 0x63, 0x75, 0x74, 0x6c, 0x61, 0x73, 0x73, 0x5f, 0x73, 0x77, 0x65
        /*0026*/ 	.byte	0x65, 0x70, 0x5f, 0x73, 0x72, 0x63, 0x2f, 0x69, 0x6e, 0x63, 0x6c, 0x75, 0x64, 0x65, 0x2f, 0x63
        /*0036*/ 	.byte	0x75, 0x74, 0x65, 0x2f, 0x70, 0x6f, 0x69, 0x6e, 0x74, 0x65, 0x72, 0x5f, 0x66, 0x6c, 0x61, 0x67
        /*0046*/ 	.byte	0x67, 0x65, 0x64, 0x2e, 0x68, 0x70, 0x70, 0x00
	.type		__unnamed_1,@object
	.size		__unnamed_1,(__unnamed_2 - __unnamed_1)
__unnamed_1:
        /* <DEDUP_REMOVED lines=28> */
        /*020e*/ 	.byte	0x3e, 0x3e, 0x3e, 0x3e, 0x3e, 0x5d, 0x00
	.type		__unnamed_2,@object
	.size		__unnamed_2,(.L_1 - __unnamed_2)
__unnamed_2:
        /* <DEDUP_REMOVED lines=29> */
.L_1:


//--------------------- .nv.shared._ZN7cutlass13device_kernelINS_4fmha6kernel28FmhaKernelTmaWarpSpecializedINS1_10collective33FmhaBwdMainloopTmaWarpSpecializedINS_6half_tEfN4cute5tupleIJNS7_1CILi128EEESA_SA_EEENS4_16FusionBwdAdapterINS4_13DefaultFusionEEEJEEENS4_17FmhaBwdEpilogueKVIS6_fNS8_IJNS9_ILi64EEESA_SA_EEEEENS2_23TileSchedulerBwdAdapterINS2_23IndividualTileSchedulerEEEJEEEEEvNT_6ParamsE --------------------------
	.section	.nv.shared._ZN7cutlass13device_kernelINS_4fmha6kernel28FmhaKernelTmaWarpSpecializedINS1_10collective33FmhaBwdMainloopTmaWarpSpecializedINS_6half_tEfN4cute5tupleIJNS7_1CILi128EEESA_SA_EEENS4_16FusionBwdAdapterINS4_13DefaultFusionEEEJEEENS4_17FmhaBwdEpilogueKVIS6_fNS8_IJNS9_ILi64EEESA_SA_EEEEENS2_23TileSchedulerBwdAdapterINS2_23IndividualTileSchedulerEEEJEEEEEvNT_6ParamsE,"aw",@nobits
	.sectionflags	@""
	.align	16
	.zero		1024


//--------------------- .nv.shared.reserved.0     --------------------------
	.section	.nv.shared.reserved.0,"aw",@nobits
	.weak		__nv_reservedSMEM_offset_0_alias
	.size		__nv_reservedSMEM_offset_0_alias, 0, 0
	.other		__nv_reservedSMEM_offset_0_alias,@"STO_CUDA_RESERVED_SHARED STV_DEFAULT"
__nv_reservedSMEM_offset_0_alias:
	.zero		0


//--------------------- .nv.global                --------------------------
	.section	.nv.global,"aw",@nobits
.nv.global:
	.type		_ZN39_INTERNAL_0289d4d8_4_k_cu_835343e7_37094cute1_E,@object
	.size		_ZN39_INTERNAL_0289d4d8_4_k_cu_835343e7_37094cute1_E,(_ZN39_INTERNAL_0289d4d8_4_k_cu_835343e7_37094cuda3std3__45__cpo6cbeginE - _ZN39_INTERNAL_0289d4d8_4_k_cu_835343e7_37094cute1_E)
_ZN39_INTERNAL_0289d4d8_4_k_cu_835343e7_37094cute1_E:
	.zero		1
	.type		_ZN39_INTERNAL_0289d4d8_4_k_cu_835343e7_37094cuda3std3__45__cpo6cbeginE,@object
	.size		_ZN39_INTERNAL_0289d4d8_4_k_cu_835343e7_37094cuda3std3__45__cpo6cbeginE,(_ZN39_INTERNAL_0289d4d8_4_k_cu_835343e7_37094cuda3std3__48in_placeE - _ZN39_INTERNAL_0289d4d8_4_k_cu_835343e7_37094cuda3std3__45__cpo6cbeginE)
_ZN39_INTERNAL_0289d4d8_4_k_cu_835343e7_37094cuda3std3__45__cpo6cbeginE:
	.zero		1
	.type		_ZN39_INTERNAL_0289d4d8_4_k_cu_835343e7_37094cuda3std3__48in_placeE,@object
	.size		_ZN39_INTERNAL_0289d4d8_4_k_cu_835343e7_37094cuda3std3__48in_placeE,(_ZN39_INTERNAL_0289d4d8_4_k_cu_835343e7_37094cuda3std6ranges3__45__cpo9iter_moveE - _ZN39_INTERNAL_0289d4d8_4_k_cu_835343e7_37094cuda3std3__48in_placeE)
_ZN39_INTERNAL_0289d4d8_4_k_cu_835343e7_37094cuda3std3__48in_placeE:
	.zero		1
	.type		_ZN39_INTERNAL_0289d4d8_4_k_cu_835343e7_37094cuda3std6ranges3__45__cpo9iter_moveE,@object
	.size		_ZN39_INTERNAL_0289d4d8_4_k_cu_835343e7_37094cuda3std6ranges3__45__cpo9iter_moveE,(_ZN39_INTERNAL_0289d4d8_4_k_cu_835343e7_37094cuda3std3__45__cpo5beginE - _ZN39_INTERNAL_0289d4d8_4_k_cu_835343e7_37094cuda3std6ranges3__45__cpo9iter_moveE)
_ZN39_INTERNAL_0289d4d8_4_k_cu_835343e7_37094cuda3std6ranges3__45__cpo9iter_moveE:
	.zero		1
	.type		_ZN39_INTERNAL_0289d4d8_4_k_cu_835343e7_37094cuda3std3__45__cpo5beginE,@object
	.size		_ZN39_INTERNAL_0289d4d8_4_k_cu_835343e7_37094cuda3std3__45__cpo5beginE,(_ZN39_INTERNAL_0289d4d8_4_k_cu_835343e7_37094cuda3std3__441_GLOBAL__N__0289d4d8_4_k_cu_835343e7_37096ignoreE - _ZN39_INTERNAL_0289d4d8_4_k_cu_835343e7_37094cuda3std3__45__cpo5beginE)
_ZN39_INTERNAL_0289d4d8_4_k_cu_835343e7_37094cuda3std3__45__cpo5beginE:
	.zero		1
	.type		_ZN39_INTERNAL_0289d4d8_4_k_cu_835343e7_37094cuda3std3__441_GLOBAL__N__0289d4d8_4_k_cu_835343e7_37096ignoreE,@object
	.size		_ZN39_INTERNAL_0289d4d8_4_k_cu_835343e7_37094cuda3std3__441_GLOBAL__N__0289d4d8_4_k_cu_835343e7_37096ignoreE,(_ZN39_INTERNAL_0289d4d8_4_k_cu_835343e7_37094cute7productE - _ZN39_INTERNAL_0289d4d8_4_k_cu_835343e7_37094cuda3std3__441_GLOBAL__N__0289d4d8_4_k_cu_835343e7_37096ignoreE)
_ZN39_INTERNAL_0289d4d8_4_k_cu_835343e7_37094cuda3std3__441_GLOBAL__N__0289d4d8_4_k_cu_835343e7_37096ignoreE:
	.zero		1
	.type		_ZN39_INTERNAL_0289d4d8_4_k_cu_835343e7_37094cute7productE,@object
	.size		_ZN39_INTERNAL_0289d4d8_4_k_cu_835343e7_37094cute7productE,(_ZN39_INTERNAL_0289d4d8_4_k_cu_835343e7_37094cuda3std3__45__cpo3endE - _ZN39_INTERNAL_0289d4d8_4_k_cu_835343e7_37094cute7productE)
_ZN39_INTERNAL_0289d4d8_4_k_cu_835343e7_37094cute7productE:
	.zero		1
	.type		_ZN39_INTERNAL_0289d4d8_4_k_cu_835343e7_37094cuda3std3__45__cpo3endE,@object
	.size		_ZN39_INTERNAL_0289d4d8_4_k_cu_835343e7_37094cuda3std3__45__cpo3endE,(_ZN39_INTERNAL_0289d4d8_4_k_cu_835343e7_37094cuda3std3__419piecewise_constructE - _ZN39_INTERNAL_0289d4d8_4_k_cu_835343e7_37094cuda3std3__45__cpo3endE)
_ZN39_INTERNAL_0289d4d8_4_k_cu_835343e7_37094cuda3std3__45__cpo3endE:
	.zero		1
	.type		_ZN39_INTERNAL_0289d4d8_4_k_cu_835343e7_37094cuda3std3__419piecewise_constructE,@object
	.size		_ZN39_INTERNAL_0289d4d8_4_k_cu_835343e7_37094cuda3std3__419piecewise_constructE,(_ZN39_INTERNAL_0289d4d8_4_k_cu_835343e7_37094cuda3std3__45__cpo4cendE - _ZN39_INTERNAL_0289d4d8_4_k_cu_835343e7_37094cuda3std3__419piecewise_constructE)
_ZN39_INTERNAL_0289d4d8_4_k_cu_835343e7_37094cuda3std3__419piecewise_constructE:
	.zero		1
	.type		_ZN39_INTERNAL_0289d4d8_4_k_cu_835343e7_37094cuda3std3__45__cpo4cendE,@object
	.size		_ZN39_INTERNAL_0289d4d8_4_k_cu_835343e7_37094cuda3std3__45__cpo4cendE,(_ZN39_INTERNAL_0289d4d8_4_k_cu_835343e7_37094cuda3std6ranges3__45__cpo4swapE - _ZN39_INTERNAL_0289d4d8_4_k_cu_835343e7_37094cuda3std3__45__cpo4cendE)
_ZN39_INTERNAL_0289d4d8_4_k_cu_835343e7_37094cuda3std3__45__cpo4cendE:
	.zero		1
	.type		_ZN39_INTERNAL_0289d4d8_4_k_cu_835343e7_37094cuda3std6ranges3__45__cpo4swapE,@object
	.size		_ZN39_INTERNAL_0289d4d8_4_k_cu_835343e7_37094cuda3std6ranges3__45__cpo4swapE,(.L_9 - _ZN39_INTERNAL_0289d4d8_4_k_cu_835343e7_37094cuda3std6ranges3__45__cpo4swapE)
_ZN39_INTERNAL_0289d4d8_4_k_cu_835343e7_37094cuda3std6ranges3__45__cpo4swapE:
	.zero		1
.L_9:


//--------------------- .nv.constant0._ZN7cutlass13device_kernelINS_4fmha6kernel28FmhaKernelTmaWarpSpecializedINS1_10collective33FmhaBwdMainloopTmaWarpSpecializedINS_6half_tEfN4cute5tupleIJNS7_1CILi128EEESA_SA_EEENS4_16FusionBwdAdapterINS4_13DefaultFusionEEEJEEENS4_17FmhaBwdEpilogueKVIS6_fNS8_IJNS9_ILi64EEESA_SA_EEEEENS2_23TileSchedulerBwdAdapterINS2_23IndividualTileSchedulerEEEJEEEEEvNT_6ParamsE --------------------------
	.section	.nv.constant0._ZN7cutlass13device_kernelINS_4fmha6kernel28FmhaKernelTmaWarpSpecializedINS1_10collective33FmhaBwdMainloopTmaWarpSpecializedINS_6half_tEfN4cute5tupleIJNS7_1CILi128EEESA_SA_EEENS4_16FusionBwdAdapterINS4_13DefaultFusionEEEJEEENS4_17FmhaBwdEpilogueKVIS6_fNS8_IJNS9_ILi64EEESA_SA_EEEEENS2_23TileSchedulerBwdAdapterINS2_23IndividualTileSchedulerEEEJEEEEEvNT_6ParamsE,"a",@progbits
	.sectionflags	@""
	.align	4
.nv.constant0._ZN7cutlass13device_kernelINS_4fmha6kernel28FmhaKernelTmaWarpSpecializedINS1_10collective33FmhaBwdMainloopTmaWarpSpecializedINS_6half_tEfN4cute5tupleIJNS7_1CILi128EEESA_SA_EEENS4_16FusionBwdAdapterINS4_13DefaultFusionEEEJEEENS4_17FmhaBwdEpilogueKVIS6_fNS8_IJNS9_ILi64EEESA_SA_EEEEENS2_23TileSchedulerBwdAdapterINS2_23IndividualTileSchedulerEEEJEEEEEvNT_6ParamsE:
	.zero		4352


//--------------------- SYMBOLS --------------------------

	.type		.nv.reservedSmem.offset0,@object
	.size		.nv.reservedSmem.offset0,0x4
	.type		__assertfail,@function
